//
// Generated by NVIDIA NVVM Compiler
//
// Compiler Build ID: CL-36424714
// Cuda compilation tools, release 13.0, V13.0.88
// Based on NVVM 20.0.0
//

.version 9.0
.target sm_100
.address_size 64

	// .globl	_Z16matrix_mutil_gpuPKiS0_Piiii
.extern .func  (.param .b32 func_retval0) vprintf
(
	.param .b64 vprintf_param_0,
	.param .b64 vprintf_param_1
)
;
// _ZZ22matrix_mutil_gpu_blockPKiS0_PiiiiE5sub_a has been demoted
// _ZZ22matrix_mutil_gpu_blockPKiS0_PiiiiE5sub_b has been demoted
.global .attribute(.managed) .align 4 .b8 matrixa[32];
.global .attribute(.managed) .align 4 .b8 matrixb[32];
.global .attribute(.managed) .align 4 .b8 mc_gpu[16];
.global .attribute(.managed) .align 4 .b8 mc_cpu[16];
.global .align 1 .b8 $str[19] = {114, 61, 37, 100, 44, 32, 99, 61, 37, 100, 44, 32, 109, 97, 61, 37, 100, 10};
.global .align 1 .b8 $str$1[19] = {114, 61, 37, 100, 44, 32, 99, 61, 37, 100, 44, 32, 109, 98, 61, 37, 100, 10};
.global .align 1 .b8 $str$2[32] = {114, 61, 37, 100, 44, 32, 99, 61, 37, 100, 44, 32, 115, 117, 98, 95, 97, 61, 37, 100, 44, 32, 115, 117, 98, 95, 98, 61, 37, 100, 10};

.visible .entry _Z16matrix_mutil_gpuPKiS0_Piiii(
	.param .u64 .ptr .align 1 _Z16matrix_mutil_gpuPKiS0_Piiii_param_0,
	.param .u64 .ptr .align 1 _Z16matrix_mutil_gpuPKiS0_Piiii_param_1,
	.param .u64 .ptr .align 1 _Z16matrix_mutil_gpuPKiS0_Piiii_param_2,
	.param .u32 _Z16matrix_mutil_gpuPKiS0_Piiii_param_3,
	.param .u32 _Z16matrix_mutil_gpuPKiS0_Piiii_param_4,
	.param .u32 _Z16matrix_mutil_gpuPKiS0_Piiii_param_5
)
{
	.reg .pred 	%p<13>;
	.reg .b32 	%r<107>;
	.reg .b64 	%rd<53>;

	ld.param.u64 	%rd7, [_Z16matrix_mutil_gpuPKiS0_Piiii_param_0];
	ld.param.u64 	%rd8, [_Z16matrix_mutil_gpuPKiS0_Piiii_param_1];
	ld.param.u64 	%rd6, [_Z16matrix_mutil_gpuPKiS0_Piiii_param_2];
	ld.param.u32 	%r32, [_Z16matrix_mutil_gpuPKiS0_Piiii_param_3];
	ld.param.u32 	%r30, [_Z16matrix_mutil_gpuPKiS0_Piiii_param_4];
	ld.param.u32 	%r31, [_Z16matrix_mutil_gpuPKiS0_Piiii_param_5];
	cvta.to.global.u64 	%rd1, %rd8;
	cvta.to.global.u64 	%rd2, %rd7;
	mov.u32 	%r33, %ctaid.y;
	mov.u32 	%r34, %ntid.y;
	mov.u32 	%r35, %tid.y;
	mad.lo.s32 	%r1, %r33, %r34, %r35;
	mov.u32 	%r36, %ctaid.x;
	mov.u32 	%r37, %ntid.x;
	mov.u32 	%r38, %tid.x;
	mad.lo.s32 	%r2, %r36, %r37, %r38;
	setp.ge.s32 	%p1, %r1, %r32;
	setp.ge.s32 	%p2, %r2, %r31;
	or.pred  	%p3, %p1, %p2;
	@%p3 bra 	$L__BB0_14;
	setp.lt.s32 	%p4, %r30, 1;
	mov.b32 	%r106, 0;
	@%p4 bra 	$L__BB0_13;
	mul.lo.s32 	%r3, %r30, %r1;
	and.b32  	%r4, %r30, 7;
	setp.lt.u32 	%p5, %r30, 8;
	mov.b32 	%r101, 0;
	mov.u32 	%r106, %r101;
	@%p5 bra 	$L__BB0_5;
	and.b32  	%r101, %r30, 2147483640;
	neg.s32 	%r95, %r101;
	shl.b32 	%r7, %r31, 3;
	mul.wide.u32 	%rd9, %r3, 4;
	add.s64 	%rd10, %rd9, %rd2;
	add.s64 	%rd52, %rd10, 16;
	mov.b32 	%r106, 0;
	mul.wide.s32 	%rd13, %r31, 4;
	mov.u32 	%r94, %r2;
$L__BB0_4:
	.pragma "nounroll";
	ld.global.u32 	%r43, [%rd52+-16];
	mul.wide.s32 	%rd11, %r94, 4;
	add.s64 	%rd12, %rd1, %rd11;
	ld.global.u32 	%r44, [%rd12];
	mad.lo.s32 	%r45, %r44, %r43, %r106;
	ld.global.u32 	%r46, [%rd52+-12];
	add.s64 	%rd14, %rd12, %rd13;
	ld.global.u32 	%r47, [%rd14];
	mad.lo.s32 	%r48, %r47, %r46, %r45;
	ld.global.u32 	%r49, [%rd52+-8];
	add.s64 	%rd15, %rd14, %rd13;
	ld.global.u32 	%r50, [%rd15];
	mad.lo.s32 	%r51, %r50, %r49, %r48;
	ld.global.u32 	%r52, [%rd52+-4];
	add.s64 	%rd16, %rd15, %rd13;
	ld.global.u32 	%r53, [%rd16];
	mad.lo.s32 	%r54, %r53, %r52, %r51;
	ld.global.u32 	%r55, [%rd52];
	add.s64 	%rd17, %rd16, %rd13;
	ld.global.u32 	%r56, [%rd17];
	mad.lo.s32 	%r57, %r56, %r55, %r54;
	ld.global.u32 	%r58, [%rd52+4];
	add.s64 	%rd18, %rd17, %rd13;
	ld.global.u32 	%r59, [%rd18];
	mad.lo.s32 	%r60, %r59, %r58, %r57;
	ld.global.u32 	%r61, [%rd52+8];
	add.s64 	%rd19, %rd18, %rd13;
	ld.global.u32 	%r62, [%rd19];
	mad.lo.s32 	%r63, %r62, %r61, %r60;
	ld.global.u32 	%r64, [%rd52+12];
	add.s64 	%rd20, %rd19, %rd13;
	ld.global.u32 	%r65, [%rd20];
	mad.lo.s32 	%r106, %r65, %r64, %r63;
	add.s32 	%r95, %r95, 8;
	add.s32 	%r94, %r94, %r7;
	add.s64 	%rd52, %rd52, 32;
	setp.ne.s32 	%p6, %r95, 0;
	@%p6 bra 	$L__BB0_4;
$L__BB0_5:
	setp.eq.s32 	%p7, %r4, 0;
	@%p7 bra 	$L__BB0_13;
	and.b32  	%r17, %r30, 3;
	setp.lt.u32 	%p8, %r4, 4;
	@%p8 bra 	$L__BB0_8;
	add.s32 	%r67, %r101, %r3;
	mul.wide.u32 	%rd21, %r67, 4;
	add.s64 	%rd22, %rd2, %rd21;
	ld.global.u32 	%r68, [%rd22];
	mad.lo.s32 	%r69, %r101, %r31, %r2;
	mul.wide.s32 	%rd23, %r69, 4;
	add.s64 	%rd24, %rd1, %rd23;
	ld.global.u32 	%r70, [%rd24];
	mad.lo.s32 	%r71, %r70, %r68, %r106;
	cvt.u64.u32 	%rd25, %r3;
	cvt.u64.u32 	%rd26, %r101;
	add.s64 	%rd27, %rd26, %rd25;
	shl.b64 	%rd28, %rd27, 2;
	add.s64 	%rd29, %rd2, %rd28;
	ld.global.u32 	%r72, [%rd29+4];
	mul.wide.s32 	%rd30, %r31, 4;
	add.s64 	%rd31, %rd24, %rd30;
	ld.global.u32 	%r73, [%rd31];
	mad.lo.s32 	%r74, %r73, %r72, %r71;
	ld.global.u32 	%r75, [%rd29+8];
	add.s64 	%rd32, %rd31, %rd30;
	ld.global.u32 	%r76, [%rd32];
	mad.lo.s32 	%r77, %r76, %r75, %r74;
	ld.global.u32 	%r78, [%rd29+12];
	add.s64 	%rd33, %rd32, %rd30;
	ld.global.u32 	%r79, [%rd33];
	mad.lo.s32 	%r106, %r79, %r78, %r77;
	add.s32 	%r101, %r101, 4;
$L__BB0_8:
	setp.eq.s32 	%p9, %r17, 0;
	@%p9 bra 	$L__BB0_13;
	setp.eq.s32 	%p10, %r17, 1;
	@%p10 bra 	$L__BB0_11;
	add.s32 	%r81, %r101, %r3;
	mul.wide.u32 	%rd34, %r81, 4;
	add.s64 	%rd35, %rd2, %rd34;
	ld.global.u32 	%r82, [%rd35];
	mad.lo.s32 	%r83, %r101, %r31, %r2;
	mul.wide.s32 	%rd36, %r83, 4;
	add.s64 	%rd37, %rd1, %rd36;
	ld.global.u32 	%r84, [%rd37];
	mad.lo.s32 	%r85, %r84, %r82, %r106;
	cvt.u64.u32 	%rd38, %r3;
	cvt.u64.u32 	%rd39, %r101;
	add.s64 	%rd40, %rd39, %rd38;
	shl.b64 	%rd41, %rd40, 2;
	add.s64 	%rd42, %rd2, %rd41;
	ld.global.u32 	%r86, [%rd42+4];
	mul.wide.s32 	%rd43, %r31, 4;
	add.s64 	%rd44, %rd37, %rd43;
	ld.global.u32 	%r87, [%rd44];
	mad.lo.s32 	%r106, %r87, %r86, %r85;
	add.s32 	%r101, %r101, 2;
$L__BB0_11:
	and.b32  	%r88, %r30, 1;
	setp.eq.b32 	%p11, %r88, 1;
	not.pred 	%p12, %p11;
	@%p12 bra 	$L__BB0_13;
	add.s32 	%r89, %r101, %r3;
	mul.wide.u32 	%rd45, %r89, 4;
	add.s64 	%rd46, %rd2, %rd45;
	ld.global.u32 	%r90, [%rd46];
	mad.lo.s32 	%r91, %r101, %r31, %r2;
	mul.wide.s32 	%rd47, %r91, 4;
	add.s64 	%rd48, %rd1, %rd47;
	ld.global.u32 	%r92, [%rd48];
	mad.lo.s32 	%r106, %r92, %r90, %r106;
$L__BB0_13:
	mad.lo.s32 	%r93, %r31, %r1, %r2;
	cvta.to.global.u64 	%rd49, %rd6;
	mul.wide.s32 	%rd50, %r93, 4;
	add.s64 	%rd51, %rd49, %rd50;
	st.global.u32 	[%rd51], %r106;
$L__BB0_14:
	ret;

}
	// .globl	_Z22matrix_mutil_gpu_blockPKiS0_Piiii
.visible .entry _Z22matrix_mutil_gpu_blockPKiS0_Piiii(
	.param .u64 .ptr .align 1 _Z22matrix_mutil_gpu_blockPKiS0_Piiii_param_0,
	.param .u64 .ptr .align 1 _Z22matrix_mutil_gpu_blockPKiS0_Piiii_param_1,
	.param .u64 .ptr .align 1 _Z22matrix_mutil_gpu_blockPKiS0_Piiii_param_2,
	.param .u32 _Z22matrix_mutil_gpu_blockPKiS0_Piiii_param_3,
	.param .u32 _Z22matrix_mutil_gpu_blockPKiS0_Piiii_param_4,
	.param .u32 _Z22matrix_mutil_gpu_blockPKiS0_Piiii_param_5
)
{
	.local .align 16 .b8 	__local_depot1[16];
	.reg .b64 	%SP;
	.reg .b64 	%SPL;
	.reg .pred 	%p<39>;
	.reg .b32 	%r<203>;
	.reg .b64 	%rd<78>;
	// demoted variable
	.shared .align 4 .b8 _ZZ22matrix_mutil_gpu_blockPKiS0_PiiiiE5sub_a[16];
	// demoted variable
	.shared .align 4 .b8 _ZZ22matrix_mutil_gpu_blockPKiS0_PiiiiE5sub_b[16];
	mov.u64 	%SPL, __local_depot1;
	cvta.local.u64 	%SP, %SPL;
	ld.param.u64 	%rd7, [_Z22matrix_mutil_gpu_blockPKiS0_Piiii_param_1];
	ld.param.u32 	%r62, [_Z22matrix_mutil_gpu_blockPKiS0_Piiii_param_3];
	ld.param.u32 	%r63, [_Z22matrix_mutil_gpu_blockPKiS0_Piiii_param_4];
	ld.param.u32 	%r64, [_Z22matrix_mutil_gpu_blockPKiS0_Piiii_param_5];
	cvta.to.global.u64 	%rd1, %rd7;
	add.u64 	%rd8, %SP, 0;
	add.u64 	%rd2, %SPL, 0;
	mov.u32 	%r66, %ctaid.y;
	mov.u32 	%r67, %ntid.y;
	mov.u32 	%r1, %tid.y;
	mad.lo.s32 	%r2, %r66, %r67, %r1;
	mov.u32 	%r68, %ctaid.x;
	mov.u32 	%r69, %ntid.x;
	mov.u32 	%r3, %tid.x;
	mad.lo.s32 	%r4, %r68, %r69, %r3;
	shr.u32 	%r70, %r63, 31;
	add.s32 	%r71, %r63, %r70;
	shr.s32 	%r5, %r71, 1;
	setp.lt.s32 	%p1, %r63, 2;
	mov.b32 	%r202, 0;
	@%p1 bra 	$L__BB1_37;
	mul.lo.s32 	%r6, %r63, %r2;
	shl.b32 	%r74, %r1, 3;
	mov.u32 	%r75, _ZZ22matrix_mutil_gpu_blockPKiS0_PiiiiE5sub_a;
	add.s32 	%r7, %r75, %r74;
	shl.b32 	%r76, %r3, 2;
	add.s32 	%r8, %r7, %r76;
	mov.u32 	%r77, _ZZ22matrix_mutil_gpu_blockPKiS0_PiiiiE5sub_b;
	add.s32 	%r78, %r77, %r74;
	add.s32 	%r9, %r78, %r76;
	add.s32 	%r79, %r5, -1;
	and.b32  	%r10, %r5, 3;
	setp.lt.u32 	%p2, %r79, 3;
	mov.b32 	%r194, 0;
	mov.u32 	%r202, %r194;
	@%p2 bra 	$L__BB1_28;
	and.b32  	%r194, %r5, 1073741820;
	neg.s32 	%r191, %r194;
	add.s32 	%r81, %r1, 6;
	mad.lo.s32 	%r190, %r64, %r81, %r4;
	add.s32 	%r82, %r1, 4;
	mad.lo.s32 	%r188, %r64, %r82, %r4;
	add.s32 	%r83, %r1, 2;
	mad.lo.s32 	%r187, %r64, %r83, %r4;
	mad.lo.s32 	%r186, %r1, %r64, %r4;
	add.s32 	%r184, %r3, %r6;
	mov.b32 	%r202, 0;
	mov.u64 	%rd21, $str$2;
	mov.u32 	%r185, %r3;
	mov.u32 	%r189, %r1;
$L__BB1_3:
	ld.param.u64 	%rd74, [_Z22matrix_mutil_gpu_blockPKiS0_Piiii_param_0];
	setp.lt.s32 	%p3, %r2, %r62;
	setp.lt.s32 	%p4, %r185, %r63;
	cvta.to.global.u64 	%rd9, %rd74;
	mul.wide.s32 	%rd10, %r184, 4;
	add.s64 	%rd3, %rd9, %rd10;
	and.pred  	%p5, %p4, %p3;
	@%p5 bra 	$L__BB1_5;
	mov.b32 	%r87, 0;
	st.shared.u32 	[%r8], %r87;
	bra.uni 	$L__BB1_6;
$L__BB1_5:
	ld.global.u32 	%r84, [%rd3];
	st.shared.u32 	[%r8], %r84;
	st.local.v2.u32 	[%rd2], {%r2, %r4};
	st.local.u32 	[%rd2+8], %r84;
	mov.u64 	%rd11, $str;
	cvta.global.u64 	%rd12, %rd11;
	add.u64 	%rd13, %SP, 0;
	{ // callseq 0, 0
	.param .b64 param0;
	st.param.b64 	[param0], %rd12;
	.param .b64 param1;
	st.param.b64 	[param1], %rd13;
	.param .b32 retval0;
	call.uni (retval0), 
	vprintf, 
	(
	param0, 
	param1
	);
	ld.param.b32 	%r85, [retval0];
	} // callseq 0
$L__BB1_6:
	setp.lt.s32 	%p6, %r4, %r64;
	setp.lt.s32 	%p7, %r189, %r63;
	and.pred  	%p8, %p6, %p7;
	@%p8 bra 	$L__BB1_8;
	mov.b32 	%r91, 0;
	st.shared.u32 	[%r9], %r91;
	bra.uni 	$L__BB1_9;
$L__BB1_8:
	mul.wide.s32 	%rd14, %r186, 4;
	add.s64 	%rd15, %rd1, %rd14;
	ld.global.u32 	%r88, [%rd15];
	st.shared.u32 	[%r9], %r88;
	st.local.v2.u32 	[%rd2], {%r2, %r4};
	st.local.u32 	[%rd2+8], %r88;
	mov.u64 	%rd16, $str$1;
	cvta.global.u64 	%rd17, %rd16;
	add.u64 	%rd18, %SP, 0;
	{ // callseq 1, 0
	.param .b64 param0;
	st.param.b64 	[param0], %rd17;
	.param .b64 param1;
	st.param.b64 	[param1], %rd18;
	.param .b32 retval0;
	call.uni (retval0), 
	vprintf, 
	(
	param0, 
	param1
	);
	ld.param.b32 	%r89, [retval0];
	} // callseq 1
$L__BB1_9:
	ld.param.u64 	%rd75, [_Z22matrix_mutil_gpu_blockPKiS0_Piiii_param_0];
	cvta.to.global.u64 	%rd19, %rd75;
	mul.wide.s32 	%rd20, %r184, 4;
	add.s64 	%rd4, %rd19, %rd20;
	setp.ge.s32 	%p9, %r2, %r62;
	bar.sync 	0;
	ld.shared.u32 	%r92, [%r7];
	shl.b32 	%r93, %r3, 2;
	mov.u32 	%r94, _ZZ22matrix_mutil_gpu_blockPKiS0_PiiiiE5sub_b;
	add.s32 	%r27, %r94, %r93;
	ld.shared.u32 	%r95, [%r27];
	mad.lo.s32 	%r96, %r95, %r92, %r202;
	st.local.v4.u32 	[%rd2], {%r2, %r4, %r92, %r95};
	cvta.global.u64 	%rd22, %rd21;
	{ // callseq 2, 0
	.param .b64 param0;
	st.param.b64 	[param0], %rd22;
	.param .b64 param1;
	st.param.b64 	[param1], %rd8;
	.param .b32 retval0;
	call.uni (retval0), 
	vprintf, 
	(
	param0, 
	param1
	);
	ld.param.b32 	%r97, [retval0];
	} // callseq 2
	ld.shared.u32 	%r99, [%r7+4];
	ld.shared.u32 	%r100, [%r27+8];
	mad.lo.s32 	%r28, %r100, %r99, %r96;
	st.local.v4.u32 	[%rd2], {%r2, %r4, %r99, %r100};
	{ // callseq 3, 0
	.param .b64 param0;
	st.param.b64 	[param0], %rd22;
	.param .b64 param1;
	st.param.b64 	[param1], %rd8;
	.param .b32 retval0;
	call.uni (retval0), 
	vprintf, 
	(
	param0, 
	param1
	);
	ld.param.b32 	%r101, [retval0];
	} // callseq 3
	bar.sync 	0;
	add.s32 	%r103, %r185, 2;
	setp.ge.s32 	%p10, %r103, %r63;
	or.pred  	%p11, %p10, %p9;
	@%p11 bra 	$L__BB1_11;
	ld.global.u32 	%r104, [%rd4+8];
	st.shared.u32 	[%r8], %r104;
	st.local.v2.u32 	[%rd2], {%r2, %r4};
	st.local.u32 	[%rd2+8], %r104;
	mov.u64 	%rd24, $str;
	cvta.global.u64 	%rd25, %rd24;
	add.u64 	%rd26, %SP, 0;
	{ // callseq 4, 0
	.param .b64 param0;
	st.param.b64 	[param0], %rd25;
	.param .b64 param1;
	st.param.b64 	[param1], %rd26;
	.param .b32 retval0;
	call.uni (retval0), 
	vprintf, 
	(
	param0, 
	param1
	);
	ld.param.b32 	%r105, [retval0];
	} // callseq 4
	bra.uni 	$L__BB1_12;
$L__BB1_11:
	mov.b32 	%r107, 0;
	st.shared.u32 	[%r8], %r107;
$L__BB1_12:
	setp.ge.s32 	%p12, %r4, %r64;
	add.s32 	%r108, %r189, 2;
	setp.ge.s32 	%p13, %r108, %r63;
	or.pred  	%p14, %p12, %p13;
	@%p14 bra 	$L__BB1_14;
	mul.wide.s32 	%rd27, %r187, 4;
	add.s64 	%rd28, %rd1, %rd27;
	ld.global.u32 	%r109, [%rd28];
	st.shared.u32 	[%r9], %r109;
	st.local.v2.u32 	[%rd2], {%r2, %r4};
	st.local.u32 	[%rd2+8], %r109;
	mov.u64 	%rd29, $str$1;
	cvta.global.u64 	%rd30, %rd29;
	add.u64 	%rd31, %SP, 0;
	{ // callseq 5, 0
	.param .b64 param0;
	st.param.b64 	[param0], %rd30;
	.param .b64 param1;
	st.param.b64 	[param1], %rd31;
	.param .b32 retval0;
	call.uni (retval0), 
	vprintf, 
	(
	param0, 
	param1
	);
	ld.param.b32 	%r110, [retval0];
	} // callseq 5
	bra.uni 	$L__BB1_15;
$L__BB1_14:
	mov.b32 	%r112, 0;
	st.shared.u32 	[%r9], %r112;
$L__BB1_15:
	bar.sync 	0;
	ld.shared.u32 	%r113, [%r7];
	ld.shared.u32 	%r114, [%r27];
	mad.lo.s32 	%r115, %r114, %r113, %r28;
	st.local.v4.u32 	[%rd2], {%r2, %r4, %r113, %r114};
	cvta.global.u64 	%rd33, %rd21;
	{ // callseq 6, 0
	.param .b64 param0;
	st.param.b64 	[param0], %rd33;
	.param .b64 param1;
	st.param.b64 	[param1], %rd8;
	.param .b32 retval0;
	call.uni (retval0), 
	vprintf, 
	(
	param0, 
	param1
	);
	ld.param.b32 	%r116, [retval0];
	} // callseq 6
	ld.shared.u32 	%r118, [%r7+4];
	ld.shared.u32 	%r119, [%r27+8];
	mad.lo.s32 	%r29, %r119, %r118, %r115;
	st.local.v4.u32 	[%rd2], {%r2, %r4, %r118, %r119};
	{ // callseq 7, 0
	.param .b64 param0;
	st.param.b64 	[param0], %rd33;
	.param .b64 param1;
	st.param.b64 	[param1], %rd8;
	.param .b32 retval0;
	call.uni (retval0), 
	vprintf, 
	(
	param0, 
	param1
	);
	ld.param.b32 	%r120, [retval0];
	} // callseq 7
	bar.sync 	0;
	add.s32 	%r122, %r185, 4;
	setp.ge.s32 	%p16, %r122, %r63;
	or.pred  	%p17, %p16, %p9;
	@%p17 bra 	$L__BB1_17;
	ld.global.u32 	%r123, [%rd4+16];
	st.shared.u32 	[%r8], %r123;
	st.local.v2.u32 	[%rd2], {%r2, %r4};
	st.local.u32 	[%rd2+8], %r123;
	mov.u64 	%rd35, $str;
	cvta.global.u64 	%rd36, %rd35;
	add.u64 	%rd37, %SP, 0;
	{ // callseq 8, 0
	.param .b64 param0;
	st.param.b64 	[param0], %rd36;
	.param .b64 param1;
	st.param.b64 	[param1], %rd37;
	.param .b32 retval0;
	call.uni (retval0), 
	vprintf, 
	(
	param0, 
	param1
	);
	ld.param.b32 	%r124, [retval0];
	} // callseq 8
	bra.uni 	$L__BB1_18;
$L__BB1_17:
	mov.b32 	%r126, 0;
	st.shared.u32 	[%r8], %r126;
$L__BB1_18:
	add.s32 	%r127, %r189, 4;
	setp.ge.s32 	%p19, %r127, %r63;
	or.pred  	%p20, %p12, %p19;
	@%p20 bra 	$L__BB1_20;
	mul.wide.s32 	%rd38, %r188, 4;
	add.s64 	%rd39, %rd1, %rd38;
	ld.global.u32 	%r128, [%rd39];
	st.shared.u32 	[%r9], %r128;
	st.local.v2.u32 	[%rd2], {%r2, %r4};
	st.local.u32 	[%rd2+8], %r128;
	mov.u64 	%rd40, $str$1;
	cvta.global.u64 	%rd41, %rd40;
	add.u64 	%rd42, %SP, 0;
	{ // callseq 9, 0
	.param .b64 param0;
	st.param.b64 	[param0], %rd41;
	.param .b64 param1;
	st.param.b64 	[param1], %rd42;
	.param .b32 retval0;
	call.uni (retval0), 
	vprintf, 
	(
	param0, 
	param1
	);
	ld.param.b32 	%r129, [retval0];
	} // callseq 9
	bra.uni 	$L__BB1_21;
$L__BB1_20:
	mov.b32 	%r131, 0;
	st.shared.u32 	[%r9], %r131;
$L__BB1_21:
	bar.sync 	0;
	ld.shared.u32 	%r132, [%r7];
	ld.shared.u32 	%r133, [%r27];
	mad.lo.s32 	%r134, %r133, %r132, %r29;
	st.local.v4.u32 	[%rd2], {%r2, %r4, %r132, %r133};
	cvta.global.u64 	%rd44, %rd21;
	{ // callseq 10, 0
	.param .b64 param0;
	st.param.b64 	[param0], %rd44;
	.param .b64 param1;
	st.param.b64 	[param1], %rd8;
	.param .b32 retval0;
	call.uni (retval0), 
	vprintf, 
	(
	param0, 
	param1
	);
	ld.param.b32 	%r135, [retval0];
	} // callseq 10
	ld.shared.u32 	%r137, [%r7+4];
	ld.shared.u32 	%r138, [%r27+8];
	mad.lo.s32 	%r30, %r138, %r137, %r134;
	st.local.v4.u32 	[%rd2], {%r2, %r4, %r137, %r138};
	{ // callseq 11, 0
	.param .b64 param0;
	st.param.b64 	[param0], %rd44;
	.param .b64 param1;
	st.param.b64 	[param1], %rd8;
	.param .b32 retval0;
	call.uni (retval0), 
	vprintf, 
	(
	param0, 
	param1
	);
	ld.param.b32 	%r139, [retval0];
	} // callseq 11
	bar.sync 	0;
	add.s32 	%r141, %r185, 6;
	setp.ge.s32 	%p22, %r141, %r63;
	or.pred  	%p23, %p22, %p9;
	@%p23 bra 	$L__BB1_23;
	ld.global.u32 	%r142, [%rd4+24];
	st.shared.u32 	[%r8], %r142;
	st.local.v2.u32 	[%rd2], {%r2, %r4};
	st.local.u32 	[%rd2+8], %r142;
	mov.u64 	%rd46, $str;
	cvta.global.u64 	%rd47, %rd46;
	add.u64 	%rd48, %SP, 0;
	{ // callseq 12, 0
	.param .b64 param0;
	st.param.b64 	[param0], %rd47;
	.param .b64 param1;
	st.param.b64 	[param1], %rd48;
	.param .b32 retval0;
	call.uni (retval0), 
	vprintf, 
	(
	param0, 
	param1
	);
	ld.param.b32 	%r143, [retval0];
	} // callseq 12
	bra.uni 	$L__BB1_24;
$L__BB1_23:
	mov.b32 	%r145, 0;
	st.shared.u32 	[%r8], %r145;
$L__BB1_24:
	add.s32 	%r146, %r189, 6;
	setp.ge.s32 	%p25, %r146, %r63;
	or.pred  	%p26, %p12, %p25;
	@%p26 bra 	$L__BB1_26;
	mul.wide.s32 	%rd49, %r190, 4;
	add.s64 	%rd50, %rd1, %rd49;
	ld.global.u32 	%r147, [%rd50];
	st.shared.u32 	[%r9], %r147;
	st.local.v2.u32 	[%rd2], {%r2, %r4};
	st.local.u32 	[%rd2+8], %r147;
	mov.u64 	%rd51, $str$1;
	cvta.global.u64 	%rd52, %rd51;
	add.u64 	%rd53, %SP, 0;
	{ // callseq 13, 0
	.param .b64 param0;
	st.param.b64 	[param0], %rd52;
	.param .b64 param1;
	st.param.b64 	[param1], %rd53;
	.param .b32 retval0;
	call.uni (retval0), 
	vprintf, 
	(
	param0, 
	param1
	);
	ld.param.b32 	%r148, [retval0];
	} // callseq 13
	bra.uni 	$L__BB1_27;
$L__BB1_26:
	mov.b32 	%r150, 0;
	st.shared.u32 	[%r9], %r150;
$L__BB1_27:
	bar.sync 	0;
	ld.shared.u32 	%r151, [%r7];
	ld.shared.u32 	%r152, [%r27];
	mad.lo.s32 	%r153, %r152, %r151, %r30;
	st.local.v4.u32 	[%rd2], {%r2, %r4, %r151, %r152};
	mov.u64 	%rd54, $str$2;
	cvta.global.u64 	%rd55, %rd54;
	add.u64 	%rd56, %SP, 0;
	{ // callseq 14, 0
	.param .b64 param0;
	st.param.b64 	[param0], %rd55;
	.param .b64 param1;
	st.param.b64 	[param1], %rd56;
	.param .b32 retval0;
	call.uni (retval0), 
	vprintf, 
	(
	param0, 
	param1
	);
	ld.param.b32 	%r154, [retval0];
	} // callseq 14
	ld.shared.u32 	%r156, [%r7+4];
	ld.shared.u32 	%r157, [%r27+8];
	mad.lo.s32 	%r202, %r157, %r156, %r153;
	st.local.v4.u32 	[%rd2], {%r2, %r4, %r156, %r157};
	{ // callseq 15, 0
	.param .b64 param0;
	st.param.b64 	[param0], %rd55;
	.param .b64 param1;
	st.param.b64 	[param1], %rd56;
	.param .b32 retval0;
	call.uni (retval0), 
	vprintf, 
	(
	param0, 
	param1
	);
	ld.param.b32 	%r158, [retval0];
	} // callseq 15
	bar.sync 	0;
	add.s32 	%r191, %r191, 4;
	shl.b32 	%r160, %r64, 3;
	add.s32 	%r190, %r190, %r160;
	add.s32 	%r189, %r189, 8;
	add.s32 	%r188, %r188, %r160;
	add.s32 	%r187, %r187, %r160;
	add.s32 	%r186, %r186, %r160;
	add.s32 	%r185, %r185, 8;
	add.s32 	%r184, %r184, 8;
	setp.ne.s32 	%p27, %r191, 0;
	@%p27 bra 	$L__BB1_3;
$L__BB1_28:
	setp.eq.s32 	%p28, %r10, 0;
	@%p28 bra 	$L__BB1_37;
	shl.b32 	%r161, %r194, 1;
	add.s32 	%r200, %r1, %r161;
	mad.lo.s32 	%r199, %r64, %r200, %r4;
	shl.b32 	%r45, %r64, 1;
	add.s32 	%r198, %r3, %r161;
	mad.lo.s32 	%r197, %r63, %r2, %r198;
	neg.s32 	%r196, %r10;
	mov.u64 	%rd68, $str$2;
	add.u64 	%rd70, %SP, 0;
	mov.u64 	%rd65, $str$1;
	mov.u64 	%rd60, $str;
$L__BB1_30:
	.pragma "nounroll";
	setp.ge.s32 	%p29, %r2, %r62;
	setp.ge.s32 	%p30, %r198, %r63;
	or.pred  	%p31, %p30, %p29;
	@%p31 bra 	$L__BB1_32;
	ld.param.u64 	%rd76, [_Z22matrix_mutil_gpu_blockPKiS0_Piiii_param_0];
	mul.wide.s32 	%rd57, %r197, 4;
	cvta.to.global.u64 	%rd58, %rd76;
	add.s64 	%rd59, %rd58, %rd57;
	ld.global.u32 	%r162, [%rd59];
	st.shared.u32 	[%r8], %r162;
	st.local.v2.u32 	[%rd2], {%r2, %r4};
	st.local.u32 	[%rd2+8], %r162;
	cvta.global.u64 	%rd61, %rd60;
	{ // callseq 16, 0
	.param .b64 param0;
	st.param.b64 	[param0], %rd61;
	.param .b64 param1;
	st.param.b64 	[param1], %rd70;
	.param .b32 retval0;
	call.uni (retval0), 
	vprintf, 
	(
	param0, 
	param1
	);
	ld.param.b32 	%r163, [retval0];
	} // callseq 16
	bra.uni 	$L__BB1_33;
$L__BB1_32:
	mov.b32 	%r165, 0;
	st.shared.u32 	[%r8], %r165;
$L__BB1_33:
	setp.ge.s32 	%p32, %r4, %r64;
	setp.ge.s32 	%p33, %r200, %r63;
	or.pred  	%p34, %p32, %p33;
	@%p34 bra 	$L__BB1_35;
	mul.wide.s32 	%rd63, %r199, 4;
	add.s64 	%rd64, %rd1, %rd63;
	ld.global.u32 	%r166, [%rd64];
	st.shared.u32 	[%r9], %r166;
	st.local.v2.u32 	[%rd2], {%r2, %r4};
	st.local.u32 	[%rd2+8], %r166;
	cvta.global.u64 	%rd66, %rd65;
	{ // callseq 17, 0
	.param .b64 param0;
	st.param.b64 	[param0], %rd66;
	.param .b64 param1;
	st.param.b64 	[param1], %rd70;
	.param .b32 retval0;
	call.uni (retval0), 
	vprintf, 
	(
	param0, 
	param1
	);
	ld.param.b32 	%r167, [retval0];
	} // callseq 17
	bra.uni 	$L__BB1_36;
$L__BB1_35:
	mov.b32 	%r169, 0;
	st.shared.u32 	[%r9], %r169;
$L__BB1_36:
	bar.sync 	0;
	ld.shared.u32 	%r170, [%r7];
	mov.u32 	%r171, %tid.x;
	shl.b32 	%r172, %r171, 2;
	mov.u32 	%r173, _ZZ22matrix_mutil_gpu_blockPKiS0_PiiiiE5sub_b;
	add.s32 	%r174, %r173, %r172;
	ld.shared.u32 	%r175, [%r174];
	mad.lo.s32 	%r176, %r175, %r170, %r202;
	st.local.v4.u32 	[%rd2], {%r2, %r4, %r170, %r175};
	cvta.global.u64 	%rd69, %rd68;
	{ // callseq 18, 0
	.param .b64 param0;
	st.param.b64 	[param0], %rd69;
	.param .b64 param1;
	st.param.b64 	[param1], %rd70;
	.param .b32 retval0;
	call.uni (retval0), 
	vprintf, 
	(
	param0, 
	param1
	);
	ld.param.b32 	%r177, [retval0];
	} // callseq 18
	ld.shared.u32 	%r179, [%r7+4];
	ld.shared.u32 	%r180, [%r174+8];
	mad.lo.s32 	%r202, %r180, %r179, %r176;
	st.local.v4.u32 	[%rd2], {%r2, %r4, %r179, %r180};
	{ // callseq 19, 0
	.param .b64 param0;
	st.param.b64 	[param0], %rd69;
	.param .b64 param1;
	st.param.b64 	[param1], %rd70;
	.param .b32 retval0;
	call.uni (retval0), 
	vprintf, 
	(
	param0, 
	param1
	);
	ld.param.b32 	%r181, [retval0];
	} // callseq 19
	bar.sync 	0;
	add.s32 	%r200, %r200, 2;
	add.s32 	%r199, %r199, %r45;
	add.s32 	%r198, %r198, 2;
	add.s32 	%r197, %r197, 2;
	add.s32 	%r196, %r196, 1;
	setp.ne.s32 	%p35, %r196, 0;
	@%p35 bra 	$L__BB1_30;
$L__BB1_37:
	setp.ge.s32 	%p36, %r2, %r62;
	setp.ge.s32 	%p37, %r4, %r64;
	or.pred  	%p38, %p36, %p37;
	@%p38 bra 	$L__BB1_39;
	ld.param.u64 	%rd77, [_Z22matrix_mutil_gpu_blockPKiS0_Piiii_param_2];
	mad.lo.s32 	%r183, %r64, %r2, %r4;
	cvta.to.global.u64 	%rd71, %rd77;
	mul.wide.s32 	%rd72, %r183, 4;
	add.s64 	%rd73, %rd71, %rd72;
	st.global.u32 	[%rd73], %r202;
$L__BB1_39:
	ret;

}


// ===== COMPILED SASS (sm_100) =====

	.target	sm_100

	.elftype	@"ET_EXEC"


//--------------------- .note.nv.tkinfo           --------------------------
	.section	.note.nv.tkinfo,"",@"SHT_NOTE"
	.sectionflags	@"SHF_NOTE_NV_TKINFO"
	.tkinfo
        /*0018*/ 	.word	0x00000002
        /*0030*/ 	.string	""
        /*0030*/ 	.string	"ptxas"
        /*0030*/ 	.string	"Cuda compilation tools, release 13.0, V13.0.88"
        /*0030*/ 	.string	"Build cuda_13.0.r13.0/compiler.36424714_0"
        /*0030*/ 	.string	"-arch sm_100 -m 64 "



//--------------------- .note.nv.cuinfo           --------------------------
	.section	.note.nv.cuinfo,"",@"SHT_NOTE"
	.sectionflags	@"SHF_NOTE_NV_CUINFO"
        /*0018*/ 	.short	0x0002
        /*001a*/ 	.short	0x0064
        /*001c*/ 	.short	0x0082
	.zero		2


//--------------------- .nv.info                  --------------------------
	.section	.nv.info,"",@"SHT_CUDA_INFO"
	.align	4


	//----- nvinfo : EIATTR_REGCOUNT
	.align		4
        /*0000*/ 	.byte	0x04, 0x2f
        /*0002*/ 	.short	(.L_8 - .L_7)
	.align		4
.L_7:
        /*0004*/ 	.word	index@(_Z16matrix_mutil_gpuPKiS0_Piiii)
        /*0008*/ 	.word	0x00000020


	//----- nvinfo : EIATTR_FRAME_SIZE
	.align		4
.L_8:
        /*000c*/ 	.byte	0x04, 0x11
        /*000e*/ 	.short	(.L_10 - .L_9)
	.align		4
.L_9:
        /*0010*/ 	.word	index@(_Z16matrix_mutil_gpuPKiS0_Piiii)
        /*0014*/ 	.word	0x00000000


	//----- nvinfo : EIATTR_REGCOUNT
	.align		4
.L_10:
        /*0018*/ 	.byte	0x04, 0x2f
        /*001a*/ 	.short	(.L_12 - .L_11)
	.align		4
.L_11:
        /*001c*/ 	.word	index@(_Z22matrix_mutil_gpu_blockPKiS0_Piiii)
        /*0020*/ 	.word	0x0000002a


	//----- nvinfo : EIATTR_FRAME_SIZE
	.align		4
.L_12:
        /*0024*/ 	.byte	0x04, 0x11
        /*0026*/ 	.short	(.L_14 - .L_13)
	.align		4
.L_13:
        /*0028*/ 	.word	index@(_Z22matrix_mutil_gpu_blockPKiS0_Piiii)
        /*002c*/ 	.word	0x00000010


	//----- nvinfo : EIATTR_MIN_STACK_SIZE
	.align		4
.L_14:
        /*0030*/ 	.byte	0x04, 0x12
        /*0032*/ 	.short	(.L_16 - .L_15)
	.align		4
.L_15:
        /*0034*/ 	.word	index@(_Z22matrix_mutil_gpu_blockPKiS0_Piiii)
        /*0038*/ 	.word	0x00000010


	//----- nvinfo : EIATTR_MIN_STACK_SIZE
	.align		4
.L_16:
        /*003c*/ 	.byte	0x04, 0x12
        /*003e*/ 	.short	(.L_18 - .L_17)
	.align		4
.L_17:
        /*0040*/ 	.word	index@(_Z16matrix_mutil_gpuPKiS0_Piiii)
        /*0044*/ 	.word	0x00000000
.L_18:


//--------------------- .nv.compat                --------------------------
	.section	.nv.compat,"",@"SHT_CUDA_COMPAT_INFO"
	.align	4
        /*0000*/ 	.byte	0x02, 0x09, 0x00, 0x00, 0x02, 0x02, 0x01, 0x00, 0x02, 0x05, 0x05, 0x00, 0x03, 0x07, 0x01, 0x01
        /*0010*/ 	.byte	0x02, 0x03, 0x00, 0x00, 0x02, 0x06, 0x01, 0x00, 0x04, 0x0b, 0x08, 0x00, 0x09, 0x00, 0x00, 0x00
        /*0020*/ 	.byte	0x00, 0x00, 0x00, 0x00


//--------------------- .nv.info._Z22matrix_mutil_gpu_blockPKiS0_Piiii --------------------------
	.section	.nv.info._Z22matrix_mutil_gpu_blockPKiS0_Piiii,"",@"SHT_CUDA_INFO"
	.sectionflags	@""
	.align	4


	//----- nvinfo : EIATTR_CUDA_API_VERSION
	.align		4
        /*0000*/ 	.byte	0x04, 0x37
        /*0002*/ 	.short	(.L_20 - .L_19)
.L_19:
        /*0004*/ 	.word	0x00000082


	//----- nvinfo : EIATTR_KPARAM_INFO
	.align		4
.L_20:
        /*0008*/ 	.byte	0x04, 0x17
        /*000a*/ 	.short	(.L_22 - .L_21)
.L_21:
        /*000c*/ 	.word	0x00000000
        /*0010*/ 	.short	0x0005
        /*0012*/ 	.short	0x0020
        /*0014*/ 	.byte	0x00, 0xf0, 0x11, 0x00


	//----- nvinfo : EIATTR_KPARAM_INFO
	.align		4
.L_22:
        /*0018*/ 	.byte	0x04, 0x17
        /*001a*/ 	.short	(.L_24 - .L_23)
.L_23:
        /*001c*/ 	.word	0x00000000
        /*0020*/ 	.short	0x0004
        /*0022*/ 	.short	0x001c
        /*0024*/ 	.byte	0x00, 0xf0, 0x11, 0x00


	//----- nvinfo : EIATTR_KPARAM_INFO
	.align		4
.L_24:
        /*0028*/ 	.byte	0x04, 0x17
        /*002a*/ 	.short	(.L_26 - .L_25)
.L_25:
        /*002c*/ 	.word	0x00000000
        /*0030*/ 	.short	0x0003
        /*0032*/ 	.short	0x0018
        /*0034*/ 	.byte	0x00, 0xf0, 0x11, 0x00


	//----- nvinfo : EIATTR_KPARAM_INFO
	.align		4
.L_26:
        /*0038*/ 	.byte	0x04, 0x17
        /*003a*/ 	.short	(.L_28 - .L_27)
.L_27:
        /*003c*/ 	.word	0x00000000
        /*0040*/ 	.short	0x0002
        /*0042*/ 	.short	0x0010
        /*0044*/ 	.byte	0x00, 0xf5, 0x21, 0x00


	//----- nvinfo : EIATTR_KPARAM_INFO
	.align		4
.L_28:
        /*0048*/ 	.byte	0x04, 0x17
        /*004a*/ 	.short	(.L_30 - .L_29)
.L_29:
        /*004c*/ 	.word	0x00000000
        /*0050*/ 	.short	0x0001
        /*0052*/ 	.short	0x0008
        /*0054*/ 	.byte	0x00, 0xf5, 0x21, 0x00


	//----- nvinfo : EIATTR_KPARAM_INFO
	.align		4
.L_30:
        /*0058*/ 	.byte	0x04, 0x17
        /*005a*/ 	.short	(.L_32 - .L_31)
.L_31:
        /*005c*/ 	.word	0x00000000
        /*0060*/ 	.short	0x0000
        /*0062*/ 	.short	0x0000
        /*0064*/ 	.byte	0x00, 0xf5, 0x21, 0x00


	//----- nvinfo : EIATTR_SPARSE_MMA_MASK
	.align		4
.L_32:
        /*0068*/ 	.byte	0x03, 0x50
        /*006a*/ 	.short	0x0000


	//----- nvinfo : EIATTR_MAXREG_COUNT
	.align		4
        /*006c*/ 	.byte	0x03, 0x1b
        /*006e*/ 	.short	0x00ff


	//----- nvinfo : EIATTR_NUM_BARRIERS
	.align		4
        /*0070*/ 	.byte	0x02, 0x4c
        /*0072*/ 	.byte	0x01
	.zero		1


	//----- nvinfo : EIATTR_EXTERNS
	.align		4
        /*0074*/ 	.byte	0x04, 0x0f
        /*0076*/ 	.short	(.L_34 - .L_33)


	//   ....[0]....
	.align		4
.L_33:
        /*0078*/ 	.word	index@(vprintf)


	//----- nvinfo : EIATTR_MERCURY_ISA_VERSION
	.align		4
.L_34:
        /*007c*/ 	.byte	0x03, 0x5f
        /*007e*/ 	.short	0x0101


	//----- nvinfo : EIATTR_VRC_CTA_INIT_COUNT
	.align		4
        /*0080*/ 	.byte	0x02, 0x4a
	.zero		1
	.zero		1


	//----- nvinfo : EIATTR_SYSCALL_OFFSETS
	.align		4
        /*0084*/ 	.byte	0x04, 0x46
        /*0086*/ 	.short	(.L_36 - .L_35)


	//   ....[0]....
.L_35:
        /*0088*/ 	.word	0x00000490


	//   ....[1]....
        /*008c*/ 	.word	0x000005d0


	//   ....[2]....
        /*0090*/ 	.word	0x00000750


	//   ....[3]....
        /*0094*/ 	.word	0x00000810


	//   ....[4]....
        /*0098*/ 	.word	0x00000940


	//   ....[5]....
        /*009c*/ 	.word	0x00000ab0


	//   ....[6]....
        /*00a0*/ 	.word	0x00000bc0


	//   ....[7]....
        /*00a4*/ 	.word	0x00000c80


	//   ....[8]....
        /*00a8*/ 	.word	0x00000db0


	//   ....[9]....
        /*00ac*/ 	.word	0x00000f10


	//   ....[10]....
        /*00b0*/ 	.word	0x00001020


	//   ....[11]....
        /*00b4*/ 	.word	0x000010e0


	//   ....[12]....
        /*00b8*/ 	.word	0x00001210


	//   ....[13]....
        /*00bc*/ 	.word	0x00001370


	//   ....[14]....
        /*00c0*/ 	.word	0x00001480


	//   ....[15]....
        /*00c4*/ 	.word	0x00001540


	//   ....[16]....
        /*00c8*/ 	.word	0x00001810


	//   ....[17]....
        /*00cc*/ 	.word	0x00001960


	//   ....[18]....
        /*00d0*/ 	.word	0x00001ad0


	//   ....[19]....
        /*00d4*/ 	.word	0x00001b90


	//----- nvinfo : EIATTR_EXIT_INSTR_OFFSETS
	.align		4
.L_36:
        /*00d8*/ 	.byte	0x04, 0x1c
        /*00da*/ 	.short	(.L_38 - .L_37)


	//   ....[0]....
.L_37:
        /*00dc*/ 	.word	0x00001c80


	//   ....[1]....
        /*00e0*/ 	.word	0x00001cd0


	//----- nvinfo : EIATTR_CRS_STACK_SIZE
	.align		4
.L_38:
        /*00e4*/ 	.byte	0x04, 0x1e
        /*00e6*/ 	.short	(.L_40 - .L_39)
.L_39:
        /*00e8*/ 	.word	0x00000000


	//----- nvinfo : EIATTR_CBANK_PARAM_SIZE
	.align		4
.L_40:
        /*00ec*/ 	.byte	0x03, 0x19
        /*00ee*/ 	.short	0x0024


	//----- nvinfo : EIATTR_PARAM_CBANK
	.align		4
        /*00f0*/ 	.byte	0x04, 0x0a
        /*00f2*/ 	.short	(.L_42 - .L_41)
	.align		4
.L_41:
        /*00f4*/ 	.word	index@(.nv.constant0._Z22matrix_mutil_gpu_blockPKiS0_Piiii)
        /*00f8*/ 	.short	0x0380
        /*00fa*/ 	.short	0x0024


	//----- nvinfo : EIATTR_SW_WAR
	.align		4
.L_42:
        /*00fc*/ 	.byte	0x04, 0x36
        /*00fe*/ 	.short	(.L_44 - .L_43)
.L_43:
        /*0100*/ 	.word	0x00000008
.L_44:


//--------------------- .nv.info._Z16matrix_mutil_gpuPKiS0_Piiii --------------------------
	.section	.nv.info._Z16matrix_mutil_gpuPKiS0_Piiii,"",@"SHT_CUDA_INFO"
	.sectionflags	@""
	.align	4


	//----- nvinfo : EIATTR_CUDA_API_VERSION
	.align		4
        /*0000*/ 	.byte	0x04, 0x37
        /*0002*/ 	.short	(.L_46 - .L_45)
.L_45:
        /*0004*/ 	.word	0x00000082


	//----- nvinfo : EIATTR_KPARAM_INFO
	.align		4
.L_46:
        /*0008*/ 	.byte	0x04, 0x17
        /*000a*/ 	.short	(.L_48 - .L_47)
.L_47:
        /*000c*/ 	.word	0x00000000
        /*0010*/ 	.short	0x0005
        /*0012*/ 	.short	0x0020
        /*0014*/ 	.byte	0x00, 0xf0, 0x11, 0x00


	//----- nvinfo : EIATTR_KPARAM_INFO
	.align		4
.L_48:
        /*0018*/ 	.byte	0x04, 0x17
        /*001a*/ 	.short	(.L_50 - .L_49)
.L_49:
        /*001c*/ 	.word	0x00000000
        /*0020*/ 	.short	0x0004
        /*0022*/ 	.short	0x001c
        /*0024*/ 	.byte	0x00, 0xf0, 0x11, 0x00


	//----- nvinfo : EIATTR_KPARAM_INFO
	.align		4
.L_50:
        /*0028*/ 	.byte	0x04, 0x17
        /*002a*/ 	.short	(.L_52 - .L_51)
.L_51:
        /*002c*/ 	.word	0x00000000
        /*0030*/ 	.short	0x0003
        /*0032*/ 	.short	0x0018
        /*0034*/ 	.byte	0x00, 0xf0, 0x11, 0x00


	//----- nvinfo : EIATTR_KPARAM_INFO
	.align		4
.L_52:
        /*0038*/ 	.byte	0x04, 0x17
        /*003a*/ 	.short	(.L_54 - .L_53)
.L_53:
        /*003c*/ 	.word	0x00000000
        /*0040*/ 	.short	0x0002
        /*0042*/ 	.short	0x0010
        /*0044*/ 	.byte	0x00, 0xf5, 0x21, 0x00


	//----- nvinfo : EIATTR_KPARAM_INFO
	.align		4
.L_54:
        /*0048*/ 	.byte	0x04, 0x17
        /*004a*/ 	.short	(.L_56 - .L_55)
.L_55:
        /*004c*/ 	.word	0x00000000
        /*0050*/ 	.short	0x0001
        /*0052*/ 	.short	0x0008
        /*0054*/ 	.byte	0x00, 0xf5, 0x21, 0x00


	//----- nvinfo : EIATTR_KPARAM_INFO
	.align		4
.L_56:
        /*0058*/ 	.byte	0x04, 0x17
        /*005a*/ 	.short	(.L_58 - .L_57)
.L_57:
        /*005c*/ 	.word	0x00000000
        /*0060*/ 	.short	0x0000
        /*0062*/ 	.short	0x0000
        /*0064*/ 	.byte	0x00, 0xf5, 0x21, 0x00


	//----- nvinfo : EIATTR_SPARSE_MMA_MASK
	.align		4
.L_58:
        /*0068*/ 	.byte	0x03, 0x50
        /*006a*/ 	.short	0x0000


	//----- nvinfo : EIATTR_MAXREG_COUNT
	.align		4
        /*006c*/ 	.byte	0x03, 0x1b
        /*006e*/ 	.short	0x00ff


	//----- nvinfo : EIATTR_MERCURY_ISA_VERSION
	.align		4
        /*0070*/ 	.byte	0x03, 0x5f
        /*0072*/ 	.short	0x0101


	//----- nvinfo : EIATTR_VRC_CTA_INIT_COUNT
	.align		4
        /*0074*/ 	.byte	0x02, 0x4a
	.zero		1
	.zero		1


	//----- nvinfo : EIATTR_EXIT_INSTR_OFFSETS
	.align		4
        /*0078*/ 	.byte	0x04, 0x1c
        /*007a*/ 	.short	(.L_60 - .L_59)


	//   ....[0]....
.L_59:
        /*007c*/ 	.word	0x000000d0


	//   ....[1]....
        /*0080*/ 	.word	0x000008e0


	//----- nvinfo : EIATTR_CBANK_PARAM_SIZE
	.align		4
.L_60:
        /*0084*/ 	.byte	0x03, 0x19
        /*0086*/ 	.short	0x0024


	//----- nvinfo : EIATTR_PARAM_CBANK
	.align		4
        /*0088*/ 	.byte	0x04, 0x0a
        /*008a*/ 	.short	(.L_62 - .L_61)
	.align		4
.L_61:
        /*008c*/ 	.word	index@(.nv.constant0._Z16matrix_mutil_gpuPKiS0_Piiii)
        /*0090*/ 	.short	0x0380
        /*0092*/ 	.short	0x0024


	//----- nvinfo : EIATTR_SW_WAR
	.align		4
.L_62:
        /*0094*/ 	.byte	0x04, 0x36
        /*0096*/ 	.short	(.L_64 - .L_63)
.L_63:
        /*0098*/ 	.word	0x00000008
.L_64:


//--------------------- .nv.callgraph             --------------------------
	.section	.nv.callgraph,"",@"SHT_CUDA_CALLGRAPH"
	.align	4
	.sectionentsize	8
	.align		4
        /*0000*/ 	.word	0x00000000
	.align		4
        /*0004*/ 	.word	0xffffffff
	.align		4
        /*0008*/ 	.word	index@(_Z22matrix_mutil_gpu_blockPKiS0_Piiii)
	.align		4
        /*000c*/ 	.word	index@(vprintf)
	.align		4
        /*0010*/ 	.word	0x00000000
	.align		4
        /*0014*/ 	.word	0xfffffffe
	.align		4
        /*0018*/ 	.word	0x00000000
	.align		4
        /*001c*/ 	.word	0xfffffffd
	.align		4
        /*0020*/ 	.word	0x00000000
	.align		4
        /*0024*/ 	.word	0xfffffffc


//--------------------- .nv.constant4             --------------------------
	.section	.nv.constant4,"a",@progbits
	.align	8
	.align		8
.nv.constant4:
        /*0000*/ 	.dword	vprintf
	.align		8
        /*0008*/ 	.dword	matrixa
	.align		8
        /*0010*/ 	.dword	matrixb
	.align		8
        /*0018*/ 	.dword	mc_gpu
	.align		8
        /*0020*/ 	.dword	mc_cpu
	.align		8
        /*0028*/ 	.dword	$str
	.align		8
        /*0030*/ 	.dword	$str$1
	.align		8
        /*0038*/ 	.dword	$str$2


//--------------------- .text._Z22matrix_mutil_gpu_blockPKiS0_Piiii --------------------------
	.section	.text._Z22matrix_mutil_gpu_blockPKiS0_Piiii,"ax",@progbits
	.align	128
        .global         _Z22matrix_mutil_gpu_blockPKiS0_Piiii
        .type           _Z22matrix_mutil_gpu_blockPKiS0_Piiii,@function
        .size           _Z22matrix_mutil_gpu_blockPKiS0_Piiii,(.L_x_51 - _Z22matrix_mutil_gpu_blockPKiS0_Piiii)
        .other          _Z22matrix_mutil_gpu_blockPKiS0_Piiii,@"STO_CUDA_ENTRY STV_DEFAULT"
_Z22matrix_mutil_gpu_blockPKiS0_Piiii:
.text._Z22matrix_mutil_gpu_blockPKiS0_Piiii:
[----:B------:R-:W0:Y:S01]  /*0000*/  LDC R1, c[0x0][0x37c] ;  /* 0x0000df00ff017b82 */ /* 0x000e220000000800 */
[----:B------:R-:W1:Y:S01]  /*0010*/  S2R R24, SR_TID.Y ;  /* 0x0000000000187919 */ /* 0x000e620000002200 */
[----:B------:R-:W2:Y:S06]  /*0020*/  LDCU UR8, c[0x0][0x39c] ;  /* 0x00007380ff0877ac */ /* 0x000eac0008000800 */
[----:B------:R-:W1:Y:S01]  /*0030*/  S2UR UR6, SR_CTAID.Y ;  /* 0x00000000000679c3 */ /* 0x000e620000002600 */
[----:B0-----:R-:W-:Y:S01]  /*0040*/  VIADD R1, R1, 0xfffffff0 ;  /* 0xfffffff001017836 */ /* 0x001fe20000000000 */
[----:B------:R-:W0:Y:S01]  /*0050*/  S2R R23, SR_TID.X ;  /* 0x0000000000177919 */ /* 0x000e220000002100 */
[----:B------:R-:W3:Y:S01]  /*0060*/  LDCU UR5, c[0x0][0x2fc] ;  /* 0x00005f80ff0577ac */ /* 0x000ee20008000800 */
[----:B------:R-:W-:Y:S01]  /*0070*/  IMAD.MOV.U32 R37, RZ, RZ, RZ ;  /* 0x000000ffff257224 */ /* 0x000fe200078e00ff */
[----:B------:R-:W4:Y:S03]  /*0080*/  LDCU UR4, c[0x0][0x2f8] ;  /* 0x00005f00ff0477ac */ /* 0x000f260008000800 */
[----:B------:R-:W1:Y:S01]  /*0090*/  LDC R16, c[0x0][0x364] ;  /* 0x0000d900ff107b82 */ /* 0x000e620000000800 */
[----:B------:R-:W0:Y:S07]  /*00a0*/  LDCU.64 UR36, c[0x0][0x358] ;  /* 0x00006b00ff2477ac */ /* 0x000e2e0008000a00 */
[----:B------:R-:W0:Y:S01]  /*00b0*/  S2UR UR7, SR_CTAID.X ;  /* 0x00000000000779c3 */ /* 0x000e220000002500 */
[----:B--2---:R-:W-:-:S07]  /*00c0*/  UISETP.GE.AND UP0, UPT, UR8, 0x2, UPT ;  /* 0x000000020800788c */ /* 0x004fce000bf06270 */
[----:B------:R-:W0:Y:S01]  /*00d0*/  LDC R0, c[0x0][0x360] ;  /* 0x0000d800ff007b82 */ /* 0x000e220000000800 */
[----:B----4-:R-:W-:-:S04]  /*00e0*/  IADD3 R2, P0, PT, R1, UR4, RZ ;  /* 0x0000000401027c10 */ /* 0x010fc8000ff1e0ff */
[----:B---3--:R-:W-:Y:S01]  /*00f0*/  IADD3.X R22, PT, PT, RZ, UR5, RZ, P0, !PT ;  /* 0x00000005ff167c10 */ /* 0x008fe200087fe4ff */
[----:B-1----:R-:W-:Y:S02]  /*0100*/  IMAD R16, R16, UR6, R24 ;  /* 0x0000000610107c24 */ /* 0x002fe4000f8e0218 */
[----:B0-----:R-:W-:Y:S01]  /*0110*/  IMAD R17, R0, UR7, R23 ;  /* 0x0000000700117c24 */ /* 0x001fe2000f8e0217 */
[----:B------:R-:W-:Y:S06]  /*0120*/  BRA.U !UP0, `(.L_x_0) ;  /* 0x0000001908c47547 */ /* 0x000fec000b800000 */
[----:B------:R-:W0:Y:S01]  /*0130*/  S2UR UR7, SR_CgaCtaId ;  /* 0x00000000000779c3 */ /* 0x000e220000008800 */
[----:B------:R-:W-:Y:S01]  /*0140*/  ULEA.HI UR4, UR8, UR8, URZ, 0x1 ;  /* 0x0000000808047291 */ /* 0x000fe2000f8f08ff */
[----:B------:R-:W-:Y:S01]  /*0150*/  IMAD.MOV.U32 R32, RZ, RZ, RZ ;  /* 0x000000ffff207224 */ /* 0x000fe200078e00ff */
[----:B------:R-:W-:Y:S01]  /*0160*/  UMOV UR5, 0x400 ;  /* 0x0000040000057882 */ /* 0x000fe20000000000 */
[----:B------:R-:W-:Y:S01]  /*0170*/  IMAD.MOV.U32 R37, RZ, RZ, RZ ;  /* 0x000000ffff257224 */ /* 0x000fe200078e00ff */
[----:B------:R-:W-:Y:S02]  /*0180*/  UIADD3 UR6, UPT, UPT, UR5, 0x10, URZ ;  /* 0x0000001005067890 */ /* 0x000fe4000fffe0ff */
[----:B------:R-:W-:-:S04]  /*0190*/  USHF.R.S32.HI UR4, URZ, 0x1, UR4 ;  /* 0x00000001ff047899 */ /* 0x000fc80008011404 */
[----:B------:R-:W-:Y:S02]  /*01a0*/  ULOP3.LUT UR38, UR4, 0x3, URZ, 0xc0, !UPT ;  /* 0x0000000304267892 */ /* 0x000fe4000f8ec0ff */
[----:B0-----:R-:W-:Y:S02]  /*01b0*/  ULEA UR5, UR7, UR5, 0x18 ;  /* 0x0000000507057291 */ /* 0x001fe4000f8ec0ff */
[----:B------:R-:W-:Y:S02]  /*01c0*/  ULEA UR6, UR7, UR6, 0x18 ;  /* 0x0000000607067291 */ /* 0x000fe4000f8ec0ff */
[----:B------:R-:W-:Y:S02]  /*01d0*/  UIADD3 UR7, UPT, UPT, UR4, -0x1, URZ ;  /* 0xffffffff04077890 */ /* 0x000fe4000fffe0ff */
[C---:B------:R-:W-:Y:S02]  /*01e0*/  LEA R34, R24.reuse, UR5, 0x3 ;  /* 0x0000000518227c11 */ /* 0x040fe4000f8e18ff */
[----:B------:R-:W-:Y:S01]  /*01f0*/  UISETP.GE.U32.AND UP0, UPT, UR7, 0x3, UPT ;  /* 0x000000030700788c */ /* 0x000fe2000bf06070 */
[----:B------:R-:W-:-:S02]  /*0200*/  LEA R0, R24, UR6, 0x3 ;  /* 0x0000000618007c11 */ /* 0x000fc4000f8e18ff */
[----:B------:R-:W-:-:S03]  /*0210*/  LEA R33, R23, R34, 0x2 ;  /* 0x0000002217217211 */ /* 0x000fc600078e10ff */
[----:B------:R-:W-:-:S03]  /*0220*/  IMAD R31, R23, 0x4, R0 ;  /* 0x00000004171f7824 */ /* 0x000fc600078e0200 */
[----:B------:R-:W-:Y:S05]  /*0230*/  BRA.U !UP0, `(.L_x_1) ;  /* 0x0000001108f87547 */ /* 0x000fea000b800000 */
[----:B------:R-:W0:Y:S01]  /*0240*/  LDCU UR5, c[0x0][0x3a0] ;  /* 0x00007400ff0577ac */ /* 0x000e220008000800 */
[C---:B------:R-:W-:Y:S01]  /*0250*/  IADD3 R0, PT, PT, R24.reuse, 0x4, RZ ;  /* 0x0000000418007810 */ /* 0x040fe20007ffe0ff */
[C---:B------:R-:W-:Y:S01]  /*0260*/  VIADD R30, R24.reuse, 0x6 ;  /* 0x00000006181e7836 */ /* 0x040fe20000000000 */
[----:B------:R-:W-:Y:S01]  /*0270*/  MOV R26, R23 ;  /* 0x00000017001a7202 */ /* 0x000fe20000000f00 */
[----:B------:R-:W-:Y:S01]  /*0280*/  ULOP3.LUT UR4, UR4, 0x3ffffffc, URZ, 0xc0, !UPT ;  /* 0x3ffffffc04047892 */ /* 0x000fe2000f8ec0ff */
[----:B------:R-:W-:Y:S01]  /*0290*/  VIADD R28, R24, 0x2 ;  /* 0x00000002181c7836 */ /* 0x000fe20000000000 */
[----:B------:R-:W1:Y:S01]  /*02a0*/  LDCU UR39, c[0x0][0x39c] ;  /* 0x00007380ff2777ac */ /* 0x000e620008000800 */
[----:B------:R-:W-:Y:S02]  /*02b0*/  IMAD R25, R16, UR8, R23 ;  /* 0x0000000810197c24 */ /* 0x000fe4000f8e0217 */
[----:B------:R-:W-:Y:S01]  /*02c0*/  IMAD.MOV.U32 R37, RZ, RZ, RZ ;  /* 0x000000ffff257224 */ /* 0x000fe200078e00ff */
[----:B------:R-:W2:Y:S01]  /*02d0*/  LDCU UR42, c[0x0][0x3a0] ;  /* 0x00007400ff2a77ac */ /* 0x000ea20008000800 */
[----:B------:R-:W-:Y:S01]  /*02e0*/  IMAD.U32 R32, RZ, RZ, UR4 ;  /* 0x00000004ff207e24 */ /* 0x000fe2000f8e00ff */
[----:B------:R-:W3:Y:S01]  /*02f0*/  LDCU UR43, c[0x0][0x398] ;  /* 0x00007300ff2b77ac */ /* 0x000ee20008000800 */
[--C-:B0-----:R-:W-:Y:S01]  /*0300*/  IMAD R30, R30, UR5, R17.reuse ;  /* 0x000000051e1e7c24 */ /* 0x101fe2000f8e0211 */
[----:B------:R-:W0:Y:S01]  /*0310*/  LDCU.64 UR40, c[0x0][0x398] ;  /* 0x00007300ff2877ac */ /* 0x000e220008000a00 */
[----:B------:R-:W-:-:S02]  /*0320*/  IMAD R29, R0, UR5, R17 ;  /* 0x00000005001d7c24 */ /* 0x000fc4000f8e0211 */
[--C-:B------:R-:W-:Y:S01]  /*0330*/  IMAD R28, R28, UR5, R17.reuse ;  /* 0x000000051c1c7c24 */ /* 0x100fe2000f8e0211 */
[----:B------:R-:W-:Y:S01]  /*0340*/  UIADD3 UR44, UPT, UPT, -UR4, URZ, URZ ;  /* 0x000000ff042c7290 */ /* 0x000fe2000fffe1ff */
[----:B-1----:R-:W-:-:S11]  /*0350*/  IMAD R27, R24, UR5, R17 ;  /* 0x00000005181b7c24 */ /* 0x002fd6000f8e0211 */
.L_x_34:
[----:B0-----:R-:W-:Y:S01]  /*0360*/  ISETP.GE.AND P0, PT, R16, UR40, PT ;  /* 0x0000002810007c0c */ /* 0x001fe2000bf06270 */
[----:B------:R-:W-:Y:S03]  /*0370*/  BSSY.RECONVERGENT B6, `(.L_x_2) ;  /* 0x0000013000067945 */ /* 0x000fe60003800200 */
[----:B------:R-:W-:-:S13]  /*0380*/  ISETP.LT.AND P0, PT, R26, UR41, !P0 ;  /* 0x000000291a007c0c */ /* 0x000fda000c701270 */
[----:B------:R0:W-:Y:S01]  /*0390*/  @!P0 STS [R33], RZ ;  /* 0x000000ff21008388 */ /* 0x0001e20000000800 */
[----:B------:R-:W-:Y:S05]  /*03a0*/  @!P0 BRA `(.L_x_3) ;  /* 0x00000000003c8947 */ /* 0x000fea0003800000 */
[----:B------:R-:W1:Y:S01]  /*03b0*/  LDC.64 R10, c[0x0][0x380] ;  /* 0x0000e000ff0a7b82 */ /* 0x000e620000000a00 */
[----:B------:R-:W-:Y:S01]  /*03c0*/  MOV R8, 0x0 ;  /* 0x0000000000087802 */ /* 0x000fe20000000f00 */
[----:B------:R-:W4:Y:S01]  /*03d0*/  LDCU.64 UR4, c[0x4][0x28] ;  /* 0x01000500ff0477ac */ /* 0x000f220008000a00 */
[----:B-1----:R-:W-:-:S05]  /*03e0*/  IMAD.WIDE R10, R25, 0x4, R10 ;  /* 0x00000004190a7825 */ /* 0x002fca00078e020a */
[----:B------:R-:W5:Y:S01]  /*03f0*/  LDG.E R0, desc[UR36][R10.64] ;  /* 0x000000240a007981 */ /* 0x000f62000c1e1900 */
[----:B------:R-:W1:Y:S01]  /*0400*/  LDC.64 R8, c[0x4][R8] ;  /* 0x0100000008087b82 */ /* 0x000e620000000a00 */
[----:B----4-:R-:W-:Y:S01]  /*0410*/  IMAD.U32 R4, RZ, RZ, UR4 ;  /* 0x00000004ff047e24 */ /* 0x010fe2000f8e00ff */
[----:B------:R-:W-:Y:S01]  /*0420*/  MOV R5, UR5 ;  /* 0x0000000500057c02 */ /* 0x000fe20008000f00 */
[----:B------:R4:W-:Y:S01]  /*0430*/  STL.64 [R1], R16 ;  /* 0x0000001001007387 */ /* 0x0009e20000100a00 */
[----:B------:R-:W-:Y:S02]  /*0440*/  IMAD.MOV.U32 R6, RZ, RZ, R2 ;  /* 0x000000ffff067224 */ /* 0x000fe400078e0002 */
[----:B------:R-:W-:Y:S01]  /*0450*/  IMAD.MOV.U32 R7, RZ, RZ, R22 ;  /* 0x000000ffff077224 */ /* 0x000fe200078e0016 */
[----:B-----5:R4:W-:Y:S04]  /*0460*/  STS [R33], R0 ;  /* 0x0000000021007388 */ /* 0x0209e80000000800 */
[----:B-1----:R4:W-:Y:S02]  /*0470*/  STL [R1+0x8], R0 ;  /* 0x0000080001007387 */ /* 0x0029e40000100800 */
[----:B------:R-:W-:-:S07]  /*0480*/  LEPC R20, `(.L_x_3) ;  /* 0x000000001014794e */ /* 0x000fce0000000000 */
[----:B0-234-:R-:W-:Y:S05]  /*0490*/  CALL.ABS.NOINC R8 ;  /* 0x0000000008007343 */ /* 0x01dfea0003c00000 */
.L_x_3:
[----:B--23--:R-:W-:Y:S05]  /*04a0*/  BSYNC.RECONVERGENT B6 ;  /* 0x0000000000067941 */ /* 0x00cfea0003800200 */
.L_x_2:
[----:B------:R-:W-:-:S04]  /*04b0*/  ISETP.GE.AND P0, PT, R24, UR39, PT ;  /* 0x0000002718007c0c */ /* 0x000fc8000bf06270 */
[----:B------:R-:W-:-:S13]  /*04c0*/  ISETP.LT.AND P0, PT, R17, UR42, !P0 ;  /* 0x0000002a11007c0c */ /* 0x000fda000c701270 */
[----:B------:R1:W-:Y:S01]  /*04d0*/  @!P0 STS [R31], RZ ;  /* 0x000000ff1f008388 */ /* 0x0003e20000000800 */
[----:B------:R-:W-:Y:S05]  /*04e0*/  @!P0 BRA `(.L_x_4) ;  /* 0x00000000003c8947 */ /* 0x000fea0003800000 */
[----:B------:R-:W2:Y:S01]  /*04f0*/  LDC.64 R10, c[0x0][0x388] ;  /* 0x0000e200ff0a7b82 */ /* 0x000ea20000000a00 */
[----:B------:R-:W-:Y:S01]  /*0500*/  MOV R8, 0x0 ;  /* 0x0000000000087802 */ /* 0x000fe20000000f00 */
[----:B------:R-:W3:Y:S01]  /*0510*/  LDCU.64 UR4, c[0x4][0x30] ;  /* 0x01000600ff0477ac */ /* 0x000ee20008000a00 */
[----:B--2---:R-:W-:-:S06]  /*0520*/  IMAD.WIDE R10, R27, 0x4, R10 ;  /* 0x000000041b0a7825 */ /* 0x004fcc00078e020a */
[----:B------:R-:W2:Y:S01]  /*0530*/  LDG.E R10, desc[UR36][R10.64] ;  /* 0x000000240a0a7981 */ /* 0x000ea2000c1e1900 */
[----:B------:R-:W4:Y:S01]  /*0540*/  LDC.64 R8, c[0x4][R8] ;  /* 0x0100000008087b82 */ /* 0x000f220000000a00 */
[----:B---3--:R-:W-:Y:S01]  /*0550*/  MOV R4, UR4 ;  /* 0x0000000400047c02 */ /* 0x008fe20008000f00 */
[----:B------:R-:W-:Y:S01]  /*0560*/  IMAD.U32 R5, RZ, RZ, UR5 ;  /* 0x00000005ff057e24 */ /* 0x000fe2000f8e00ff */
[----:B------:R3:W-:Y:S01]  /*0570*/  STL.64 [R1], R16 ;  /* 0x0000001001007387 */ /* 0x0007e20000100a00 */
[----:B------:R-:W-:Y:S01]  /*0580*/  IMAD.MOV.U32 R6, RZ, RZ, R2 ;  /* 0x000000ffff067224 */ /* 0x000fe200078e0002 */
[----:B------:R-:W-:Y:S02]  /*0590*/  MOV R7, R22 ;  /* 0x0000001600077202 */ /* 0x000fe40000000f00 */
[----:B--2---:R3:W-:Y:S04]  /*05a0*/  STS [R31], R10 ;  /* 0x0000000a1f007388 */ /* 0x0047e80000000800 */
[----:B----4-:R3:W-:Y:S02]  /*05b0*/  STL [R1+0x8], R10 ;  /* 0x0000080a01007387 */ /* 0x0107e40000100800 */
[----:B------:R-:W-:-:S07]  /*05c0*/  LEPC R20, `(.L_x_4) ;  /* 0x000000001014794e */ /* 0x000fce0000000000 */
[----:B01-3--:R-:W-:Y:S05]  /*05d0*/  CALL.ABS.NOINC R8 ;  /* 0x0000000008007343 */ /* 0x00bfea0003c00000 */
.L_x_4:
[----:B------:R-:W2:Y:S01]  /*05e0*/  LDC.64 R38, c[0x0][0x380] ;  /* 0x0000e000ff267b82 */ /* 0x000ea20000000a00 */
[----:B------:R-:W-:Y:S01]  /*05f0*/  ISETP.GE.AND P0, PT, R16, UR43, PT ;  /* 0x0000002b10007c0c */ /* 0x000fe2000bf06270 */
[----:B------:R-:W-:Y:S05]  /*0600*/  WARPSYNC.ALL ;  /* 0x0000000000007948 */ /* 0x000fea0003800000 */
[----:B------:R-:W-:Y:S01]  /*0610*/  P2R R0, PR, RZ, 0x1 ;  /* 0x00000001ff007803 */ /* 0x000fe20000000000 */
[----:B--2---:R-:W-:Y:S01]  /*0620*/  IMAD.WIDE R38, R25, 0x4, R38 ;  /* 0x0000000419267825 */ /* 0x004fe200078e0226 */
[----:B------:R-:W2:Y:S08]  /*0630*/  S2UR UR5, SR_CgaCtaId ;  /* 0x00000000000579c3 */ /* 0x000eb00000008800 */
[----:B------:R-:W-:Y:S01]  /*0640*/  BAR.SYNC.DEFER_BLOCKING 0x0 ;  /* 0x0000000000007b1d */ /* 0x000fe20000010000 */
[----:B------:R-:W-:Y:S01]  /*0650*/  MOV R36, 0x0 ;  /* 0x0000000000247802 */ /* 0x000fe20000000f00 */
[----:B------:R-:W-:Y:S01]  /*0660*/  IMAD.MOV.U32 R7, RZ, RZ, R22 ;  /* 0x000000ffff077224 */ /* 0x000fe200078e0016 */
[----:B------:R-:W-:-:S03]  /*0670*/  MOV R6, R2 ;  /* 0x0000000200067202 */ /* 0x000fc60000000f00 */
[----:B------:R-:W-:Y:S02]  /*0680*/  UMOV UR4, 0x400 ;  /* 0x0000040000047882 */ /* 0x000fe40000000000 */
[----:B------:R3:W4:Y:S01]  /*0690*/  LDC.64 R8, c[0x4][R36] ;  /* 0x0100000024087b82 */ /* 0x0007220000000a00 */
[----:B------:R-:W-:-:S04]  /*06a0*/  UIADD3 UR4, UPT, UPT, UR4, 0x10, URZ ;  /* 0x0000001004047890 */ /* 0x000fc8000fffe0ff */
[----:B--2---:R-:W-:Y:S01]  /*06b0*/  ULEA UR4, UR5, UR4, 0x18 ;  /* 0x0000000405047291 */ /* 0x004fe2000f8ec0ff */
[----:B------:R-:W-:Y:S05]  /*06c0*/  LDS R18, [R34] ;  /* 0x0000000022127984 */ /* 0x000fea0000000800 */
[----:B------:R-:W-:-:S05]  /*06d0*/  LEA R35, R23, UR4, 0x2 ;  /* 0x0000000417237c11 */ /* 0x000fca000f8e10ff */
[----:B------:R-:W2:Y:S01]  /*06e0*/  LDS R19, [R35] ;  /* 0x0000000023137984 */ /* 0x000ea20000000800 */
[----:B------:R-:W5:Y:S02]  /*06f0*/  LDCU.64 UR4, c[0x4][0x38] ;  /* 0x01000700ff0477ac */ /* 0x000f640008000a00 */
[----:B-----5:R-:W-:Y:S02]  /*0700*/  IMAD.U32 R4, RZ, RZ, UR4 ;  /* 0x00000004ff047e24 */ /* 0x020fe4000f8e00ff */
[----:B------:R-:W-:Y:S01]  /*0710*/  IMAD.U32 R5, RZ, RZ, UR5 ;  /* 0x00000005ff057e24 */ /* 0x000fe2000f8e00ff */
[----:B--2---:R3:W-:Y:S01]  /*0720*/  STL.128 [R1], R16 ;  /* 0x0000001001007387 */ /* 0x0047e20000100c00 */
[----:B----4-:R-:W-:-:S07]  /*0730*/  IMAD R37, R18, R19, R37 ;  /* 0x0000001312257224 */ /* 0x010fce00078e0225 */
[----:B------:R-:W-:-:S07]  /*0740*/  LEPC R20, `(.L_x_5) ;  /* 0x000000001014794e */ /* 0x000fce0000000000 */
[----:B01-3--:R-:W-:Y:S05]  /*0750*/  CALL.ABS.NOINC R8 ;  /* 0x0000000008007343 */ /* 0x00bfea0003c00000 */
.L_x_5:
[----:B------:R-:W-:Y:S01]  /*0760*/  LDS R18, [R34+0x4] ;  /* 0x0000040022127984 */ /* 0x000fe20000000800 */
[----:B------:R0:W1:Y:S01]  /*0770*/  LDC.64 R8, c[0x4][R36] ;  /* 0x0100000024087b82 */ /* 0x0000620000000a00 */
[----:B------:R-:W2:Y:S01]  /*0780*/  LDCU.64 UR4, c[0x4][0x38] ;  /* 0x01000700ff0477ac */ /* 0x000ea20008000a00 */
[----:B------:R-:W-:Y:S01]  /*0790*/  IMAD.MOV.U32 R6, RZ, RZ, R2 ;  /* 0x000000ffff067224 */ /* 0x000fe200078e0002 */
[----:B------:R-:W3:Y:S01]  /*07a0*/  LDS R19, [R35+0x8] ;  /* 0x0000080023137984 */ /* 0x000ee20000000800 */
[----:B------:R-:W-:Y:S02]  /*07b0*/  IMAD.MOV.U32 R7, RZ, RZ, R22 ;  /* 0x000000ffff077224 */ /* 0x000fe400078e0016 */
[----:B--2---:R-:W-:Y:S01]  /*07c0*/  IMAD.U32 R4, RZ, RZ, UR4 ;  /* 0x00000004ff047e24 */ /* 0x004fe2000f8e00ff */
[----:B------:R-:W-:Y:S01]  /*07d0*/  MOV R5, UR5 ;  /* 0x0000000500057c02 */ /* 0x000fe20008000f00 */
[----:B---3--:R0:W-:Y:S01]  /*07e0*/  STL.128 [R1], R16 ;  /* 0x0000001001007387 */ /* 0x0081e20000100c00 */
[----:B------:R-:W-:-:S07]  /*07f0*/  IMAD R37, R18, R19, R37 ;  /* 0x0000001312257224 */ /* 0x000fce00078e0225 */
[----:B------:R-:W-:-:S07]  /*0800*/  LEPC R20, `(.L_x_6) ;  /* 0x000000001014794e */ /* 0x000fce0000000000 */
[----:B01----:R-:W-:Y:S05]  /*0810*/  CALL.ABS.NOINC R8 ;  /* 0x0000000008007343 */ /* 0x003fea0003c00000 */
.L_x_6:
[----:B------:R-:W-:Y:S01]  /*0820*/  ISETP.GE.AND P6, PT, R16, UR43, PT ;  /* 0x0000002b10007c0c */ /* 0x000fe2000bfc6270 */
[----:B------:R-:W-:Y:S05]  /*0830*/  WARPSYNC.ALL ;  /* 0x0000000000007948 */ /* 0x000fea0003800000 */
[----:B------:R-:W-:Y:S01]  /*0840*/  IADD3 R0, PT, PT, R26, 0x2, RZ ;  /* 0x000000021a007810 */ /* 0x000fe20007ffe0ff */
[----:B------:R-:W-:Y:S03]  /*0850*/  BAR.SYNC.DEFER_BLOCKING 0x0 ;  /* 0x0000000000007b1d */ /* 0x000fe60000010000 */
[----:B------:R-:W-:-:S03]  /*0860*/  ISETP.GE.OR P0, PT, R0, UR39, P6 ;  /* 0x0000002700007c0c */ /* 0x000fc6000b706670 */
[----:B------:R-:W-:Y:S10]  /*0870*/  BSSY.RECONVERGENT B6, `(.L_x_7) ;  /* 0x0000010000067945 */ /* 0x000ff40003800200 */
[----:B------:R-:W-:Y:S05]  /*0880*/  @P0 BRA `(.L_x_8) ;  /* 0x0000000000340947 */ /* 0x000fea0003800000 */
[----:B------:R-:W2:Y:S01]  /*0890*/  LDG.E R0, desc[UR36][R38.64+0x8] ;  /* 0x0000082426007981 */ /* 0x000ea2000c1e1900 */
[----:B------:R0:W1:Y:S01]  /*08a0*/  LDC.64 R8, c[0x4][R36] ;  /* 0x0100000024087b82 */ /* 0x0000620000000a00 */
[----:B------:R-:W3:Y:S01]  /*08b0*/  LDCU.64 UR4, c[0x4][0x28] ;  /* 0x01000500ff0477ac */ /* 0x000ee20008000a00 */
[----:B------:R-:W-:Y:S01]  /*08c0*/  MOV R6, R2 ;  /* 0x0000000200067202 */ /* 0x000fe20000000f00 */
[----:B------:R0:W-:Y:S01]  /*08d0*/  STL.64 [R1], R16 ;  /* 0x0000001001007387 */ /* 0x0001e20000100a00 */
[----:B------:R-:W-:Y:S02]  /*08e0*/  IMAD.MOV.U32 R7, RZ, RZ, R22 ;  /* 0x000000ffff077224 */ /* 0x000fe400078e0016 */
[----:B---3--:R-:W-:Y:S02]  /*08f0*/  IMAD.U32 R4, RZ, RZ, UR4 ;  /* 0x00000004ff047e24 */ /* 0x008fe4000f8e00ff */
[----:B------:R-:W-:Y:S01]  /*0900*/  IMAD.U32 R5, RZ, RZ, UR5 ;  /* 0x00000005ff057e24 */ /* 0x000fe2000f8e00ff */
[----:B--2---:R0:W-:Y:S04]  /*0910*/  STS [R33], R0 ;  /* 0x0000000021007388 */ /* 0x0041e80000000800 */
[----:B-1----:R0:W-:Y:S02]  /*0920*/  STL [R1+0x8], R0 ;  /* 0x0000080001007387 */ /* 0x0021e40000100800 */
[----:B------:R-:W-:-:S07]  /*0930*/  LEPC R20, `(.L_x_9) ;  /* 0x000000001014794e */ /* 0x000fce0000000000 */
[----:B0-----:R-:W-:Y:S05]  /*0940*/  CALL.ABS.NOINC R8 ;  /* 0x0000000008007343 */ /* 0x001fea0003c00000 */
.L_x_9:
[----:B------:R-:W-:Y:S05]  /*0950*/  BRA `(.L_x_10) ;  /* 0x0000000000047947 */ /* 0x000fea0003800000 */
.L_x_8:
[----:B------:R0:W-:Y:S02]  /*0960*/  STS [R33], RZ ;  /* 0x000000ff21007388 */ /* 0x0001e40000000800 */
.L_x_10:
[----:B------:R-:W-:Y:S05]  /*0970*/  BSYNC.RECONVERGENT B6 ;  /* 0x0000000000067941 */ /* 0x000fea0003800200 */
.L_x_7:
[----:B------:R-:W-:Y:S01]  /*0980*/  ISETP.GE.AND P0, PT, R17, UR42, PT ;  /* 0x0000002a11007c0c */ /* 0x000fe2000bf06270 */
[----:B------:R-:W-:-:S03]  /*0990*/  VIADD R3, R24, 0x2 ;  /* 0x0000000218037836 */ /* 0x000fc60000000000 */
[----:B------:R-:W-:Y:S02]  /*09a0*/  P2R R0, PR, RZ, 0x1 ;  /* 0x00000001ff007803 */ /* 0x000fe40000000000 */
[----:B------:R-:W-:-:S13]  /*09b0*/  ISETP.GE.OR P0, PT, R3, UR39, P0 ;  /* 0x0000002703007c0c */ /* 0x000fda0008706670 */
[----:B------:R-:W-:Y:S05]  /*09c0*/  @P0 BRA `(.L_x_11) ;  /* 0x0000000000400947 */ /* 0x000fea0003800000 */
[----:B------:R-:W1:Y:S01]  /*09d0*/  LDC.64 R4, c[0x0][0x388] ;  /* 0x0000e200ff047b82 */ /* 0x000e620000000a00 */
[----:B------:R-:W-:Y:S01]  /*09e0*/  MOV R8, 0x0 ;  /* 0x0000000000087802 */ /* 0x000fe20000000f00 */
[----:B------:R-:W2:Y:S01]  /*09f0*/  LDCU.64 UR4, c[0x4][0x30] ;  /* 0x01000600ff0477ac */ /* 0x000ea20008000a00 */
[----:B-1----:R-:W-:-:S06]  /*0a00*/  IMAD.WIDE R10, R28, 0x4, R4 ;  /* 0x000000041c0a7825 */ /* 0x002fcc00078e0204 */
[----:B------:R-:W3:Y:S01]  /*0a10*/  LDG.E R10, desc[UR36][R10.64] ;  /* 0x000000240a0a7981 */ /* 0x000ee2000c1e1900 */
[----:B------:R-:W1:Y:S01]  /*0a20*/  LDC.64 R8, c[0x4][R8] ;  /* 0x0100000008087b82 */ /* 0x000e620000000a00 */
[----:B--2---:R-:W-:Y:S01]  /*0a30*/  MOV R4, UR4 ;  /* 0x0000000400047c02 */ /* 0x004fe20008000f00 */
[----:B------:R-:W-:Y:S01]  /*0a40*/  IMAD.U32 R5, RZ, RZ, UR5 ;  /* 0x00000005ff057e24 */ /* 0x000fe2000f8e00ff */
[----:B------:R2:W-:Y:S01]  /*0a50*/  STL.64 [R1], R16 ;  /* 0x0000001001007387 */ /* 0x0005e20000100a00 */
[----:B------:R-:W-:Y:S01]  /*0a60*/  IMAD.MOV.U32 R6, RZ, RZ, R2 ;  /* 0x000000ffff067224 */ /* 0x000fe200078e0002 */
[----:B------:R-:W-:Y:S02]  /*0a70*/  MOV R7, R22 ;  /* 0x0000001600077202 */ /* 0x000fe40000000f00 */
[----:B---3--:R2:W-:Y:S04]  /*0a80*/  STS [R31], R10 ;  /* 0x0000000a1f007388 */ /* 0x0085e80000000800 */
[----:B-1----:R2:W-:Y:S02]  /*0a90*/  STL [R1+0x8], R10 ;  /* 0x0000080a01007387 */ /* 0x0025e40000100800 */
[----:B------:R-:W-:-:S07]  /*0aa0*/  LEPC R20, `(.L_x_12) ;  /* 0x000000001014794e */ /* 0x000fce0000000000 */
[----:B0-2---:R-:W-:Y:S05]  /*0ab0*/  CALL.ABS.NOINC R8 ;  /* 0x0000000008007343 */ /* 0x005fea0003c00000 */
.L_x_12:
[----:B------:R-:W-:Y:S05]  /*0ac0*/  BRA `(.L_x_13) ;  /* 0x0000000000047947 */ /* 0x000fea0003800000 */
.L_x_11:
[----:B------:R1:W-:Y:S02]  /*0ad0*/  STS [R31], RZ ;  /* 0x000000ff1f007388 */ /* 0x0003e40000000800 */
.L_x_13:
[----:B------:R-:W-:Y:S05]  /*0ae0*/  WARPSYNC.ALL ;  /* 0x0000000000007948 */ /* 0x000fea0003800000 */
[----:B------:R-:W-:Y:S01]  /*0af0*/  BAR.SYNC.DEFER_BLOCKING 0x0 ;  /* 0x0000000000007b1d */ /* 0x000fe20000010000 */
[----:B------:R-:W-:Y:S01]  /*0b00*/  MOV R36, 0x0 ;  /* 0x0000000000247802 */ /* 0x000fe20000000f00 */
[----:B------:R-:W-:Y:S01]  /*0b10*/  IMAD.MOV.U32 R7, RZ, RZ, R22 ;  /* 0x000000ffff077224 */ /* 0x000fe200078e0016 */
[----:B------:R-:W-:-:S05]  /*0b20*/  MOV R6, R2 ;  /* 0x0000000200067202 */ /* 0x000fca0000000f00 */
[----:B------:R2:W3:Y:S01]  /*0b30*/  LDC.64 R8, c[0x4][R36] ;  /* 0x0100000024087b82 */ /* 0x0004e20000000a00 */
[----:B------:R-:W4:Y:S01]  /*0b40*/  LDCU.64 UR4, c[0x4][0x38] ;  /* 0x01000700ff0477ac */ /* 0x000f220008000a00 */
[----:B------:R-:W-:Y:S01]  /*0b50*/  LDS R18, [R34] ;  /* 0x0000000022127984 */ /* 0x000fe20000000800 */
[----:B----4-:R-:W-:Y:S02]  /*0b60*/  IMAD.U32 R4, RZ, RZ, UR4 ;  /* 0x00000004ff047e24 */ /* 0x010fe4000f8e00ff */
[----:B------:R-:W-:Y:S01]  /*0b70*/  IMAD.U32 R5, RZ, RZ, UR5 ;  /* 0x00000005ff057e24 */ /* 0x000fe2000f8e00ff */
[----:B------:R-:W4:Y:S04]  /*0b80*/  LDS R19, [R35] ;  /* 0x0000000023137984 */ /* 0x000f280000000800 */
[----:B----4-:R2:W-:Y:S01]  /*0b90*/  STL.128 [R1], R16 ;  /* 0x0000001001007387 */ /* 0x0105e20000100c00 */
[----:B---3--:R-:W-:-:S07]  /*0ba0*/  IMAD R37, R18, R19, R37 ;  /* 0x0000001312257224 */ /* 0x008fce00078e0225 */
[----:B------:R-:W-:-:S07]  /*0bb0*/  LEPC R20, `(.L_x_14) ;  /* 0x000000001014794e */ /* 0x000fce0000000000 */
[----:B012---:R-:W-:Y:S05]  /*0bc0*/  CALL.ABS.NOINC R8 ;  /* 0x0000000008007343 */ /* 0x007fea0003c00000 */
.L_x_14:
        /* <DEDUP_REMOVED lines=12> */
.L_x_15:
        /* <DEDUP_REMOVED lines=19> */
.L_x_18:
[----:B------:R-:W-:Y:S05]  /*0dc0*/  BRA `(.L_x_19) ;  /* 0x0000000000047947 */ /* 0x000fea0003800000 */
.L_x_17:
[----:B------:R0:W-:Y:S02]  /*0dd0*/  STS [R33], RZ ;  /* 0x000000ff21007388 */ /* 0x0001e40000000800 */
.L_x_19:
[----:B------:R-:W-:Y:S05]  /*0de0*/  BSYNC.RECONVERGENT B6 ;  /* 0x0000000000067941 */ /* 0x000fea0003800200 */
.L_x_16:
[----:B------:R-:W-:Y:S01]  /*0df0*/  VIADD R0, R24, 0x4 ;  /* 0x0000000418007836 */ /* 0x000fe20000000000 */
[----:B------:R-:W-:-:S04]  /*0e00*/  ISETP.GE.AND P0, PT, R17, UR42, PT ;  /* 0x0000002a11007c0c */ /* 0x000fc8000bf06270 */
        /* <DEDUP_REMOVED lines=17> */
.L_x_21:
[----:B------:R-:W-:Y:S05]  /*0f20*/  BRA `(.L_x_22) ;  /* 0x0000000000047947 */ /* 0x000fea0003800000 */
.L_x_20:
[----:B------:R1:W-:Y:S02]  /*0f30*/  STS [R31], RZ ;  /* 0x000000ff1f007388 */ /* 0x0003e40000000800 */
.L_x_22:
        /* <DEDUP_REMOVED lines=15> */
.L_x_23:
        /* <DEDUP_REMOVED lines=12> */
.L_x_24:
        /* <DEDUP_REMOVED lines=19> */
.L_x_27:
[----:B------:R-:W-:Y:S05]  /*1220*/  BRA `(.L_x_28) ;  /* 0x0000000000047947 */ /* 0x000fea0003800000 */
.L_x_26:
[----:B------:R0:W-:Y:S02]  /*1230*/  STS [R33], RZ ;  /* 0x000000ff21007388 */ /* 0x0001e40000000800 */
.L_x_28:
[----:B------:R-:W-:Y:S05]  /*1240*/  BSYNC.RECONVERGENT B6 ;  /* 0x0000000000067941 */ /* 0x000fea0003800200 */
.L_x_25:
        /* <DEDUP_REMOVED lines=19> */
.L_x_30:
[----:B------:R-:W-:Y:S05]  /*1380*/  BRA `(.L_x_31) ;  /* 0x0000000000047947 */ /* 0x000fea0003800000 */
.L_x_29:
[----:B------:R1:W-:Y:S02]  /*1390*/  STS [R31], RZ ;  /* 0x000000ff1f007388 */ /* 0x0003e40000000800 */
.L_x_31:
        /* <DEDUP_REMOVED lines=15> */
.L_x_32:
        /* <DEDUP_REMOVED lines=12> */
.L_x_33:
[----:B------:R-:W-:Y:S05]  /*1550*/  WARPSYNC.ALL ;  /* 0x0000000000007948 */ /* 0x000fea0003800000 */
[----:B------:R-:W0:Y:S01]  /*1560*/  LDC R0, c[0x0][0x3a0] ;  /* 0x0000e800ff007b82 */ /* 0x000e220000000800 */
[----:B------:R-:W-:Y:S01]  /*1570*/  UIADD3 UR44, UPT, UPT, UR44, 0x4, URZ ;  /* 0x000000042c2c7890 */ /* 0x000fe2000fffe0ff */
[----:B------:R-:W-:Y:S01]  /*1580*/  VIADD R24, R24, 0x8 ;  /* 0x0000000818187836 */ /* 0x000fe20000000000 */
[----:B------:R-:W-:Y:S01]  /*1590*/  IADD3 R25, PT, PT, R25, 0x8, RZ ;  /* 0x0000000819197810 */ /* 0x000fe20007ffe0ff */
[----:B------:R-:W-:Y:S01]  /*15a0*/  VIADD R26, R26, 0x8 ;  /* 0x000000081a1a7836 */ /* 0x000fe20000000000 */
[----:B------:R-:W-:Y:S01]  /*15b0*/  UISETP.NE.AND UP0, UPT, UR44, URZ, UPT ;  /* 0x000000ff2c00728c */ /* 0x000fe2000bf05270 */
[C---:B0-----:R-:W-:Y:S01]  /*15c0*/  LEA R30, R0.reuse, R30, 0x3 ;  /* 0x0000001e001e7211 */ /* 0x041fe200078e18ff */
[C---:B------:R-:W-:Y:S01]  /*15d0*/  IMAD R29, R0.reuse, 0x8, R29 ;  /* 0x00000008001d7824 */ /* 0x040fe200078e021d */
[C---:B------:R-:W-:Y:S01]  /*15e0*/  LEA R27, R0.reuse, R27, 0x3 ;  /* 0x0000001b001b7211 */ /* 0x040fe200078e18ff */
[----:B------:R-:W-:Y:S01]  /*15f0*/  IMAD R28, R0, 0x8, R28 ;  /* 0x00000008001c7824 */ /* 0x000fe200078e021c */
[----:B------:R-:W-:Y:S06]  /*1600*/  BAR.SYNC.DEFER_BLOCKING 0x0 ;  /* 0x0000000000007b1d */ /* 0x000fec0000010000 */
[----:B------:R-:W-:Y:S05]  /*1610*/  BRA.U UP0, `(.L_x_34) ;  /* 0xffffffed00507547 */ /* 0x000fea000b83ffff */
.L_x_1:
[----:B------:R-:W-:-:S09]  /*1620*/  UISETP.NE.AND UP0, UPT, UR38, URZ, UPT ;  /* 0x000000ff2600728c */ /* 0x000fd2000bf05270 */
[----:B------:R-:W-:Y:S05]  /*1630*/  BRA.U !UP0, `(.L_x_0) ;  /* 0x0000000508807547 */ /* 0x000fea000b800000 */
[----:B------:R-:W0:Y:S01]  /*1640*/  S2R R3, SR_TID.Y ;  /* 0x0000000000037919 */ /* 0x000e220000002200 */
[----:B------:R-:W1:Y:S01]  /*1650*/  LDCU UR5, c[0x0][0x39c] ;  /* 0x00007380ff0577ac */ /* 0x000e620008000800 */
[----:B------:R-:W-:Y:S01]  /*1660*/  IMAD R25, R32, 0x2, R23 ;  /* 0x0000000220197824 */ /* 0x000fe200078e0217 */
[----:B------:R-:W2:Y:S01]  /*1670*/  LDCU UR4, c[0x0][0x3a0] ;  /* 0x00007400ff0477ac */ /* 0x000ea20008000800 */
[----:B------:R-:W3:Y:S01]  /*1680*/  LDCU UR42, c[0x0][0x39c] ;  /* 0x00007380ff2a77ac */ /* 0x000ee20008000800 */
[----:B------:R-:W4:Y:S01]  /*1690*/  LDCU UR43, c[0x0][0x3a0] ;  /* 0x00007400ff2b77ac */ /* 0x000f220008000800 */
[----:B------:R-:W0:Y:S01]  /*16a0*/  LDCU.64 UR40, c[0x0][0x398] ;  /* 0x00007300ff2877ac */ /* 0x000e220008000a00 */
[----:B-1----:R-:W-:Y:S01]  /*16b0*/  IMAD R24, R16, UR5, R25 ;  /* 0x0000000510187c24 */ /* 0x002fe2000f8e0219 */
[----:B------:R-:W-:Y:S01]  /*16c0*/  UIADD3 UR39, UPT, UPT, -UR38, URZ, URZ ;  /* 0x000000ff26277290 */ /* 0x000fe2000fffe1ff */
[----:B0-----:R-:W-:-:S05]  /*16d0*/  LEA R32, R32, R3, 0x1 ;  /* 0x0000000320207211 */ /* 0x001fca00078e08ff */
[----:B--234-:R-:W-:-:S07]  /*16e0*/  IMAD R26, R32, UR4, R17 ;  /* 0x00000004201a7c24 */ /* 0x01cfce000f8e0211 */
.L_x_44:
[----:B------:R-:W-:Y:S01]  /*16f0*/  ISETP.GE.AND P0, PT, R16, UR40, PT ;  /* 0x0000002810007c0c */ /* 0x000fe2000bf06270 */
[----:B------:R-:W-:Y:S03]  /*1700*/  BSSY.RECONVERGENT B6, `(.L_x_35) ;  /* 0x0000014000067945 */ /* 0x000fe60003800200 */
[----:B------:R-:W-:-:S13]  /*1710*/  ISETP.GE.OR P0, PT, R25, UR41, P0 ;  /* 0x0000002919007c0c */ /* 0x000fda0008706670 */
[----:B------:R-:W-:Y:S05]  /*1720*/  @P0 BRA `(.L_x_36) ;  /* 0x0000000000400947 */ /* 0x000fea0003800000 */
[----:B------:R-:W0:Y:S01]  /*1730*/  LDC.64 R10, c[0x0][0x380] ;  /* 0x0000e000ff0a7b82 */ /* 0x000e220000000a00 */
[----:B------:R-:W-:Y:S01]  /*1740*/  MOV R8, 0x0 ;  /* 0x0000000000087802 */ /* 0x000fe20000000f00 */
[----:B------:R-:W1:Y:S01]  /*1750*/  LDCU.64 UR4, c[0x4][0x28] ;  /* 0x01000500ff0477ac */ /* 0x000e620008000a00 */
[----:B0-----:R-:W-:-:S06]  /*1760*/  IMAD.WIDE R10, R24, 0x4, R10 ;  /* 0x00000004180a7825 */ /* 0x001fcc00078e020a */
[----:B------:R-:W2:Y:S01]  /*1770*/  LDG.E R10, desc[UR36][R10.64] ;  /* 0x000000240a0a7981 */ /* 0x000ea2000c1e1900 */
[----:B------:R-:W0:Y:S01]  /*1780*/  LDC.64 R8, c[0x4][R8] ;  /* 0x0100000008087b82 */ /* 0x000e220000000a00 */
[----:B-1----:R-:W-:Y:S01]  /*1790*/  IMAD.U32 R4, RZ, RZ, UR4 ;  /* 0x00000004ff047e24 */ /* 0x002fe2000f8e00ff */
[----:B------:R-:W-:Y:S01]  /*17a0*/  MOV R5, UR5 ;  /* 0x0000000500057c02 */ /* 0x000fe20008000f00 */
[----:B------:R1:W-:Y:S01]  /*17b0*/  STL.64 [R1], R16 ;  /* 0x0000001001007387 */ /* 0x0003e20000100a00 */
[----:B------:R-:W-:Y:S01]  /*17c0*/  IMAD.MOV.U32 R6, RZ, RZ, R2 ;  /* 0x000000ffff067224 */ /* 0x000fe200078e0002 */
[----:B------:R-:W-:Y:S02]  /*17d0*/  MOV R7, R22 ;  /* 0x0000001600077202 */ /* 0x000fe40000000f00 */
[----:B--2---:R1:W-:Y:S04]  /*17e0*/  STS [R33], R10 ;  /* 0x0000000a21007388 */ /* 0x0043e80000000800 */
[----:B0-----:R1:W-:Y:S02]  /*17f0*/  STL [R1+0x8], R10 ;  /* 0x0000080a01007387 */ /* 0x0013e40000100800 */
[----:B------:R-:W-:-:S07]  /*1800*/  LEPC R20, `(.L_x_37) ;  /* 0x000000001014794e */ /* 0x000fce0000000000 */
[----:B-1----:R-:W-:Y:S05]  /*1810*/  CALL.ABS.NOINC R8 ;  /* 0x0000000008007343 */ /* 0x002fea0003c00000 */
.L_x_37:
[----:B------:R-:W-:Y:S05]  /*1820*/  BRA `(.L_x_38) ;  /* 0x0000000000047947 */ /* 0x000fea0003800000 */
.L_x_36:
[----:B------:R0:W-:Y:S02]  /*1830*/  STS [R33], RZ ;  /* 0x000000ff21007388 */ /* 0x0001e40000000800 */
.L_x_38:
[----:B------:R-:W-:Y:S05]  /*1840*/  BSYNC.RECONVERGENT B6 ;  /* 0x0000000000067941 */ /* 0x000fea0003800200 */
.L_x_35:
        /* <DEDUP_REMOVED lines=9> */
[----:B--2---:R-:W-:Y:S01]  /*18e0*/  IMAD.U32 R4, RZ, RZ, UR4 ;  /* 0x00000004ff047e24 */ /* 0x004fe2000f8e00ff */
[----:B------:R-:W-:Y:S01]  /*18f0*/  MOV R5, UR5 ;  /* 0x0000000500057c02 */ /* 0x000fe20008000f00 */
[----:B------:R2:W-:Y:S01]  /*1900*/  STL.64 [R1], R16 ;  /* 0x0000001001007387 */ /* 0x0005e20000100a00 */
[----:B------:R-:W-:Y:S01]  /*1910*/  IMAD.MOV.U32 R6, RZ, RZ, R2 ;  /* 0x000000ffff067224 */ /* 0x000fe200078e0002 */
[----:B------:R-:W-:Y:S02]  /*1920*/  MOV R7, R22 ;  /* 0x0000001600077202 */ /* 0x000fe40000000f00 */
[----:B---3--:R2:W-:Y:S04]  /*1930*/  STS [R31], R10 ;  /* 0x0000000a1f007388 */ /* 0x0085e80000000800 */
[----:B-1----:R2:W-:Y:S02]  /*1940*/  STL [R1+0x8], R10 ;  /* 0x0000080a01007387 */ /* 0x0025e40000100800 */
[----:B------:R-:W-:-:S07]  /*1950*/  LEPC R20, `(.L_x_40) ;  /* 0x000000001014794e */ /* 0x000fce0000000000 */
[----:B0-2---:R-:W-:Y:S05]  /*1960*/  CALL.ABS.NOINC R8 ;  /* 0x0000000008007343 */ /* 0x005fea0003c00000 */
.L_x_40:
[----:B------:R-:W-:Y:S05]  /*1970*/  BRA `(.L_x_41) ;  /* 0x0000000000047947 */ /* 0x000fea0003800000 */
.L_x_39:
[----:B------:R1:W-:Y:S02]  /*1980*/  STS [R31], RZ ;  /* 0x000000ff1f007388 */ /* 0x0003e40000000800 */
.L_x_41:
[----:B------:R-:W-:Y:S05]  /*1990*/  WARPSYNC.ALL ;  /* 0x0000000000007948 */ /* 0x000fea0003800000 */
[----:B------:R-:W2:Y:S01]  /*19a0*/  S2R R27, SR_TID.X ;  /* 0x00000000001b7919 */ /* 0x000ea20000002100 */
[----:B------:R-:W3:Y:S01]  /*19b0*/  S2UR UR5, SR_CgaCtaId ;  /* 0x00000000000579c3 */ /* 0x000ee20000008800 */
[----:B------:R-:W-:Y:S01]  /*19c0*/  UMOV UR4, 0x400 ;  /* 0x0000040000047882 */ /* 0x000fe20000000000 */
[----:B------:R-:W-:-:S06]  /*19d0*/  MOV R23, 0x0 ;  /* 0x0000000000177802 */ /* 0x000fcc0000000f00 */
[----:B------:R-:W-:Y:S01]  /*19e0*/  BAR.SYNC.DEFER_BLOCKING 0x0 ;  /* 0x0000000000007b1d */ /* 0x000fe20000010000 */
[----:B------:R-:W-:Y:S01]  /*19f0*/  UIADD3 UR4, UPT, UPT, UR4, 0x10, URZ ;  /* 0x0000001004047890 */ /* 0x000fe2000fffe0ff */
[----:B------:R-:W-:Y:S01]  /*1a00*/  IMAD.MOV.U32 R6, RZ, RZ, R2 ;  /* 0x000000ffff067224 */ /* 0x000fe200078e0002 */
[----:B------:R-:W-:-:S05]  /*1a10*/  MOV R7, R22 ;  /* 0x0000001600077202 */ /* 0x000fca0000000f00 */
[----:B------:R4:W0:Y:S01]  /*1a20*/  LDC.64 R8, c[0x4][R23] ;  /* 0x0100000017087b82 */ /* 0x0008220000000a00 */
[----:B---3--:R-:W-:Y:S01]  /*1a30*/  ULEA UR4, UR5, UR4, 0x18 ;  /* 0x0000000405047291 */ /* 0x008fe2000f8ec0ff */
[----:B------:R-:W-:Y:S05]  /*1a40*/  LDS R18, [R34] ;  /* 0x0000000022127984 */ /* 0x000fea0000000800 */
[----:B--2---:R-:W-:-:S05]  /*1a50*/  LEA R27, R27, UR4, 0x2 ;  /* 0x000000041b1b7c11 */ /* 0x004fca000f8e10ff */
[----:B------:R-:W2:Y:S01]  /*1a60*/  LDCU.64 UR4, c[0x4][0x38] ;  /* 0x01000700ff0477ac */ /* 0x000ea20008000a00 */
[----:B------:R-:W3:Y:S01]  /*1a70*/  LDS R19, [R27] ;  /* 0x000000001b137984 */ /* 0x000ee20000000800 */
[----:B--2---:R-:W-:Y:S01]  /*1a80*/  IMAD.U32 R4, RZ, RZ, UR4 ;  /* 0x00000004ff047e24 */ /* 0x004fe2000f8e00ff */
[----:B------:R-:W-:Y:S02]  /*1a90*/  MOV R5, UR5 ;  /* 0x0000000500057c02 */ /* 0x000fe40008000f00 */
[----:B---3--:R4:W-:Y:S01]  /*1aa0*/  STL.128 [R1], R16 ;  /* 0x0000001001007387 */ /* 0x0089e20000100c00 */
[----:B0-----:R-:W-:-:S07]  /*1ab0*/  IMAD R37, R18, R19, R37 ;  /* 0x0000001312257224 */ /* 0x001fce00078e0225 */
[----:B------:R-:W-:-:S07]  /*1ac0*/  LEPC R20, `(.L_x_42) ;  /* 0x000000001014794e */ /* 0x000fce0000000000 */
[----:B-1--4-:R-:W-:Y:S05]  /*1ad0*/  CALL.ABS.NOINC R8 ;  /* 0x0000000008007343 */ /* 0x012fea0003c00000 */
.L_x_42:
[----:B------:R-:W-:Y:S01]  /*1ae0*/  LDS R19, [R27+0x8] ;  /* 0x000008001b137984 */ /* 0x000fe20000000800 */
[----:B------:R0:W1:Y:S01]  /*1af0*/  LDC.64 R8, c[0x4][R23] ;  /* 0x0100000017087b82 */ /* 0x0000620000000a00 */
[----:B------:R-:W2:Y:S01]  /*1b00*/  LDCU.64 UR4, c[0x4][0x38] ;  /* 0x01000700ff0477ac */ /* 0x000ea20008000a00 */
[----:B------:R-:W-:Y:S01]  /*1b10*/  IMAD.MOV.U32 R6, RZ, RZ, R2 ;  /* 0x000000ffff067224 */ /* 0x000fe200078e0002 */
[----:B------:R-:W3:Y:S01]  /*1b20*/  LDS R18, [R34+0x4] ;  /* 0x0000040022127984 */ /* 0x000ee20000000800 */
[----:B------:R-:W-:Y:S01]  /*1b30*/  MOV R7, R22 ;  /* 0x0000001600077202 */ /* 0x000fe20000000f00 */
[----:B--2---:R-:W-:Y:S01]  /*1b40*/  IMAD.U32 R4, RZ, RZ, UR4 ;  /* 0x00000004ff047e24 */ /* 0x004fe2000f8e00ff */
[----:B------:R-:W-:Y:S01]  /*1b50*/  MOV R5, UR5 ;  /* 0x0000000500057c02 */ /* 0x000fe20008000f00 */
[----:B---3--:R0:W-:Y:S01]  /*1b60*/  STL.128 [R1], R16 ;  /* 0x0000001001007387 */ /* 0x0081e20000100c00 */
[----:B------:R-:W-:-:S07]  /*1b70*/  IMAD R37, R18, R19, R37 ;  /* 0x0000001312257224 */ /* 0x000fce00078e0225 */
[----:B------:R-:W-:-:S07]  /*1b80*/  LEPC R20, `(.L_x_43) ;  /* 0x000000001014794e */ /* 0x000fce0000000000 */
[----:B01----:R-:W-:Y:S05]  /*1b90*/  CALL.ABS.NOINC R8 ;  /* 0x0000000008007343 */ /* 0x003fea0003c00000 */
.L_x_43:
[----:B------:R-:W-:Y:S05]  /*1ba0*/  WARPSYNC.ALL ;  /* 0x0000000000007948 */ /* 0x000fea0003800000 */
[----:B------:R-:W0:Y:S01]  /*1bb0*/  LDC R3, c[0x0][0x3a0] ;  /* 0x0000e800ff037b82 */ /* 0x000e220000000800 */
[----:B------:R-:W-:Y:S01]  /*1bc0*/  UIADD3 UR39, UPT, UPT, UR39, 0x1, URZ ;  /* 0x0000000127277890 */ /* 0x000fe2000fffe0ff */
[----:B------:R-:W-:Y:S01]  /*1bd0*/  IADD3 R32, PT, PT, R32, 0x2, RZ ;  /* 0x0000000220207810 */ /* 0x000fe20007ffe0ff */
[----:B------:R-:W-:Y:S01]  /*1be0*/  VIADD R25, R25, 0x2 ;  /* 0x0000000219197836 */ /* 0x000fe20000000000 */
[----:B------:R-:W-:Y:S01]  /*1bf0*/  IADD3 R24, PT, PT, R24, 0x2, RZ ;  /* 0x0000000218187810 */ /* 0x000fe20007ffe0ff */
[----:B------:R-:W-:Y:S01]  /*1c00*/  UISETP.NE.AND UP0, UPT, UR39, URZ, UPT ;  /* 0x000000ff2700728c */ /* 0x000fe2000bf05270 */
[----:B0-----:R-:W-:-:S02]  /*1c10*/  IMAD R26, R3, 0x2, R26 ;  /* 0x00000002031a7824 */ /* 0x001fc400078e021a */
[----:B------:R-:W-:Y:S06]  /*1c20*/  BAR.SYNC.DEFER_BLOCKING 0x0 ;  /* 0x0000000000007b1d */ /* 0x000fec0000010000 */
[----:B------:R-:W-:Y:S05]  /*1c30*/  BRA.U UP0, `(.L_x_44) ;  /* 0xfffffff900ac7547 */ /* 0x000fea000b83ffff */
.L_x_0:
[----:B------:R-:W0:Y:S01]  /*1c40*/  LDCU UR4, c[0x0][0x3a0] ;  /* 0x00007400ff0477ac */ /* 0x000e220008000800 */
[----:B------:R-:W1:Y:S01]  /*1c50*/  LDCU UR5, c[0x0][0x398] ;  /* 0x00007300ff0577ac */ /* 0x000e620008000800 */
[----:B0-----:R-:W-:-:S04]  /*1c60*/  ISETP.GE.AND P0, PT, R17, UR4, PT ;  /* 0x0000000411007c0c */ /* 0x001fc8000bf06270 */
[----:B-1----:R-:W-:-:S13]  /*1c70*/  ISETP.GE.OR P0, PT, R16, UR5, P0 ;  /* 0x0000000510007c0c */ /* 0x002fda0008706670 */
[----:B------:R-:W-:Y:S05]  /*1c80*/  @P0 EXIT ;  /* 0x000000000000094d */ /* 0x000fea0003800000 */
[----:B------:R-:W0:Y:S01]  /*1c90*/  LDC.64 R2, c[0x0][0x390] ;  /* 0x0000e400ff027b82 */ /* 0x000e220000000a00 */
[----:B------:R-:W-:-:S04]  /*1ca0*/  IMAD R17, R16, UR4, R17 ;  /* 0x0000000410117c24 */ /* 0x000fc8000f8e0211 */
[----:B0-----:R-:W-:-:S05]  /*1cb0*/  IMAD.WIDE R2, R17, 0x4, R2 ;  /* 0x0000000411027825 */ /* 0x001fca00078e0202 */
[----:B------:R-:W-:Y:S01]  /*1cc0*/  STG.E desc[UR36][R2.64], R37 ;  /* 0x0000002502007986 */ /* 0x000fe2000c101924 */
[----:B------:R-:W-:Y:S05]  /*1cd0*/  EXIT ;  /* 0x000000000000794d */ /* 0x000fea0003800000 */
.L_x_45:
[----:B------:R-:W-:-:S00]  /*1ce0*/  BRA `(.L_x_45) ;  /* 0xfffffffc00fc7947 */ /* 0x000fc0000383ffff */
[----:B------:R-:W-:-:S00]  /*1cf0*/  NOP ;  /* 0x0000000000007918 */ /* 0x000fc00000000000 */
        /* <DEDUP_REMOVED lines=8> */
.L_x_51:


//--------------------- .text._Z16matrix_mutil_gpuPKiS0_Piiii --------------------------
	.section	.text._Z16matrix_mutil_gpuPKiS0_Piiii,"ax",@progbits
	.align	128
        .global         _Z16matrix_mutil_gpuPKiS0_Piiii
        .type           _Z16matrix_mutil_gpuPKiS0_Piiii,@function
        .size           _Z16matrix_mutil_gpuPKiS0_Piiii,(.L_x_52 - _Z16matrix_mutil_gpuPKiS0_Piiii)
        .other          _Z16matrix_mutil_gpuPKiS0_Piiii,@"STO_CUDA_ENTRY STV_DEFAULT"
_Z16matrix_mutil_gpuPKiS0_Piiii:
.text._Z16matrix_mutil_gpuPKiS0_Piiii:
[----:B------:R-:W-:Y:S01]  /*0000*/  LDC R1, c[0x0][0x37c] ;  /* 0x0000df00ff017b82 */ /* 0x000fe20000000800 */
[----:B------:R-:W0:Y:S07]  /*0010*/  S2R R5, SR_TID.X ;  /* 0x0000000000057919 */ /* 0x000e2e0000002100 */
[----:B------:R-:W1:Y:S01]  /*0020*/  LDC R16, c[0x0][0x364] ;  /* 0x0000d900ff107b82 */ /* 0x000e620000000800 */
[----:B------:R-:W2:Y:S01]  /*0030*/  LDCU UR6, c[0x0][0x398] ;  /* 0x00007300ff0677ac */ /* 0x000ea20008000800 */
[----:B------:R-:W1:Y:S06]  /*0040*/  S2R R3, SR_TID.Y ;  /* 0x0000000000037919 */ /* 0x000e6c0000002200 */
[----:B------:R-:W0:Y:S08]  /*0050*/  S2UR UR5, SR_CTAID.X ;  /* 0x00000000000579c3 */ /* 0x000e300000002500 */
[----:B------:R-:W0:Y:S08]  /*0060*/  LDC R0, c[0x0][0x360] ;  /* 0x0000d800ff007b82 */ /* 0x000e300000000800 */
[----:B------:R-:W1:Y:S08]  /*0070*/  S2UR UR4, SR_CTAID.Y ;  /* 0x00000000000479c3 */ /* 0x000e700000002600 */
[----:B------:R-:W3:Y:S01]  /*0080*/  LDC R17, c[0x0][0x3a0] ;  /* 0x0000e800ff117b82 */ /* 0x000ee20000000800 */
[----:B0-----:R-:W-:-:S02]  /*0090*/  IMAD R0, R0, UR5, R5 ;  /* 0x0000000500007c24 */ /* 0x001fc4000f8e0205 */
[----:B-1----:R-:W-:-:S03]  /*00a0*/  IMAD R16, R16, UR4, R3 ;  /* 0x0000000410107c24 */ /* 0x002fc6000f8e0203 */
[----:B---3--:R-:W-:-:S04]  /*00b0*/  ISETP.GE.AND P0, PT, R0, R17, PT ;  /* 0x000000110000720c */ /* 0x008fc80003f06270 */
[----:B--2---:R-:W-:-:S13]  /*00c0*/  ISETP.GE.OR P0, PT, R16, UR6, P0 ;  /* 0x0000000610007c0c */ /* 0x004fda0008706670 */
[----:B------:R-:W-:Y:S05]  /*00d0*/  @P0 EXIT ;  /* 0x000000000000094d */ /* 0x000fea0003800000 */
[----:B------:R-:W0:Y:S01]  /*00e0*/  LDC R19, c[0x0][0x39c] ;  /* 0x0000e700ff137b82 */ /* 0x000e220000000800 */
[----:B------:R-:W1:Y:S01]  /*00f0*/  LDCU.64 UR4, c[0x0][0x358] ;  /* 0x00006b00ff0477ac */ /* 0x000e620008000a00 */
[----:B------:R-:W-:Y:S01]  /*0100*/  HFMA2 R24, -RZ, RZ, 0, 0 ;  /* 0x00000000ff187431 */ /* 0x000fe200000001ff */
[----:B0-----:R-:W-:-:S13]  /*0110*/  ISETP.GE.AND P0, PT, R19, 0x1, PT ;  /* 0x000000011300780c */ /* 0x001fda0003f06270 */
[----:B-1----:R-:W-:Y:S05]  /*0120*/  @!P0 BRA `(.L_x_46) ;  /* 0x0000000400dc8947 */ /* 0x002fea0003800000 */
[C---:B------:R-:W-:Y:S01]  /*0130*/  ISETP.GE.U32.AND P1, PT, R19.reuse, 0x8, PT ;  /* 0x000000081300780c */ /* 0x040fe20003f26070 */
[----:B------:R-:W-:Y:S01]  /*0140*/  IMAD R20, R16, R19, RZ ;  /* 0x0000001310147224 */ /* 0x000fe200078e02ff */
[----:B------:R-:W-:Y:S02]  /*0150*/  LOP3.LUT R27, R19, 0x7, RZ, 0xc0, !PT ;  /* 0x00000007131b7812 */ /* 0x000fe400078ec0ff */
[----:B------:R-:W-:Y:S02]  /*0160*/  MOV R21, RZ ;  /* 0x000000ff00157202 */ /* 0x000fe40000000f00 */
[----:B------:R-:W-:Y:S02]  /*0170*/  ISETP.NE.AND P0, PT, R27, RZ, PT ;  /* 0x000000ff1b00720c */ /* 0x000fe40003f05270 */
[----:B------:R-:W-:-:S05]  /*0180*/  MOV R24, RZ ;  /* 0x000000ff00187202 */ /* 0x000fca0000000f00 */
[----:B------:R-:W-:Y:S06]  /*0190*/  @!P1 BRA `(.L_x_47) ;  /* 0x0000000000c09947 */ /* 0x000fec0003800000 */
[----:B------:R-:W0:Y:S01]  /*01a0*/  LDC.64 R2, c[0x0][0x380] ;  /* 0x0000e000ff027b82 */ /* 0x000e220000000a00 */
[----:B------:R-:W-:Y:S02]  /*01b0*/  LOP3.LUT R21, R19, 0x7ffffff8, RZ, 0xc0, !PT ;  /* 0x7ffffff813157812 */ /* 0x000fe400078ec0ff */
[----:B------:R-:W-:Y:S02]  /*01c0*/  MOV R24, RZ ;  /* 0x000000ff00187202 */ /* 0x000fe40000000f00 */
[----:B------:R-:W-:Y:S02]  /*01d0*/  MOV R18, R0 ;  /* 0x0000000000127202 */ /* 0x000fe40000000f00 */
[----:B------:R-:W-:Y:S01]  /*01e0*/  IADD3 R22, PT, PT, -R21, RZ, RZ ;  /* 0x000000ff15167210 */ /* 0x000fe20007ffe1ff */
[----:B0-----:R-:W-:-:S03]  /*01f0*/  IMAD.WIDE.U32 R2, R20, 0x4, R2 ;  /* 0x0000000414027825 */ /* 0x001fc600078e0002 */
[----:B------:R-:W-:-:S04]  /*0200*/  IADD3 R4, P1, PT, R2, 0x10, RZ ;  /* 0x0000001002047810 */ /* 0x000fc80007f3e0ff */
[----:B------:R-:W-:-:S09]  /*0210*/  IADD3.X R3, PT, PT, RZ, R3, RZ, P1, !PT ;  /* 0x00000003ff037210 */ /* 0x000fd20000ffe4ff */
.L_x_48:
[----:B------:R-:W0:Y:S01]  /*0220*/  LDC.64 R14, c[0x0][0x388] ;  /* 0x0000e200ff0e7b82 */ /* 0x000e220000000a00 */
[----:B------:R-:W-:-:S05]  /*0230*/  MOV R2, R4 ;  /* 0x0000000400027202 */ /* 0x000fca0000000f00 */
[----:B------:R-:W2:Y:S04]  /*0240*/  LDG.E R25, desc[UR4][R2.64+-0x10] ;  /* 0xfffff00402197981 */ /* 0x000ea8000c1e1900 */
[----:B------:R-:W3:Y:S04]  /*0250*/  LDG.E R23, desc[UR4][R2.64+-0xc] ;  /* 0xfffff40402177981 */ /* 0x000ee8000c1e1900 */
[----:B------:R-:W4:Y:S04]  /*0260*/  LDG.E R29, desc[UR4][R2.64+-0x8] ;  /* 0xfffff804021d7981 */ /* 0x000f28000c1e1900 */
[----:B------:R-:W5:Y:S01]  /*0270*/  LDG.E R28, desc[UR4][R2.64+-0x4] ;  /* 0xfffffc04021c7981 */ /* 0x000f62000c1e1900 */
[----:B0-----:R-:W-:-:S05]  /*0280*/  IMAD.WIDE R14, R18, 0x4, R14 ;  /* 0x00000004120e7825 */ /* 0x001fca00078e020e */
[----:B------:R0:W2:Y:S01]  /*0290*/  LDG.E R26, desc[UR4][R14.64] ;  /* 0x000000040e1a7981 */ /* 0x0000a2000c1e1900 */
[----:B------:R-:W-:-:S04]  /*02a0*/  IMAD.WIDE R12, R17, 0x4, R14 ;  /* 0x00000004110c7825 */ /* 0x000fc800078e020e */
[C---:B------:R-:W-:Y:S02]  /*02b0*/  IMAD.WIDE R4, R17.reuse, 0x4, R12 ;  /* 0x0000000411047825 */ /* 0x040fe400078e020c */
[----:B------:R-:W3:Y:S02]  /*02c0*/  LDG.E R12, desc[UR4][R12.64] ;  /* 0x000000040c0c7981 */ /* 0x000ee4000c1e1900 */
[C---:B------:R-:W-:Y:S02]  /*02d0*/  IMAD.WIDE R8, R17.reuse, 0x4, R4 ;  /* 0x0000000411087825 */ /* 0x040fe400078e0204 */
[----:B------:R-:W4:Y:S02]  /*02e0*/  LDG.E R4, desc[UR4][R4.64] ;  /* 0x0000000404047981 */ /* 0x000f24000c1e1900 */
[C---:B------:R-:W-:Y:S02]  /*02f0*/  IMAD.WIDE R6, R17.reuse, 0x4, R8 ;  /* 0x0000000411067825 */ /* 0x040fe400078e0208 */
[----:B------:R-:W5:Y:S02]  /*0300*/  LDG.E R8, desc[UR4][R8.64] ;  /* 0x0000000408087981 */ /* 0x000f64000c1e1900 */
[----:B------:R-:W-:-:S02]  /*0310*/  IMAD.WIDE R10, R17, 0x4, R6 ;  /* 0x00000004110a7825 */ /* 0x000fc400078e0206 */
[----:B------:R-:W5:Y:S04]  /*0320*/  LDG.E R5, desc[UR4][R2.64] ;  /* 0x0000000402057981 */ /* 0x000f68000c1e1900 */
[----:B------:R-:W5:Y:S01]  /*0330*/  LDG.E R6, desc[UR4][R6.64] ;  /* 0x0000000406067981 */ /* 0x000f62000c1e1900 */
[----:B0-----:R-:W-:-:S03]  /*0340*/  IMAD.WIDE R14, R17, 0x4, R10 ;  /* 0x00000004110e7825 */ /* 0x001fc600078e020a */
[----:B------:R-:W5:Y:S04]  /*0350*/  LDG.E R10, desc[UR4][R10.64] ;  /* 0x000000040a0a7981 */ /* 0x000f68000c1e1900 */
[----:B------:R-:W5:Y:S04]  /*0360*/  LDG.E R13, desc[UR4][R14.64] ;  /* 0x000000040e0d7981 */ /* 0x000f68000c1e1900 */
[----:B------:R-:W5:Y:S04]  /*0370*/  LDG.E R7, desc[UR4][R2.64+0x4] ;  /* 0x0000040402077981 */ /* 0x000f68000c1e1900 */
[----:B------:R-:W5:Y:S01]  /*0380*/  LDG.E R9, desc[UR4][R2.64+0xc] ;  /* 0x00000c0402097981 */ /* 0x000f62000c1e1900 */
[----:B--2---:R-:W-:-:S02]  /*0390*/  IMAD R26, R25, R26, R24 ;  /* 0x0000001a191a7224 */ /* 0x004fc400078e0218 */
[----:B------:R-:W-:Y:S02]  /*03a0*/  IMAD.WIDE R24, R17, 0x4, R14 ;  /* 0x0000000411187825 */ /* 0x000fe400078e020e */
[----:B------:R0:W2:Y:S04]  /*03b0*/  LDG.E R14, desc[UR4][R2.64+0x8] ;  /* 0x00000804020e7981 */ /* 0x0000a8000c1e1900 */
[----:B------:R-:W2:Y:S01]  /*03c0*/  LDG.E R24, desc[UR4][R24.64] ;  /* 0x0000000418187981 */ /* 0x000ea2000c1e1900 */
[----:B---3--:R-:W-:Y:S01]  /*03d0*/  IMAD R12, R23, R12, R26 ;  /* 0x0000000c170c7224 */ /* 0x008fe200078e021a */
[----:B------:R-:W-:-:S03]  /*03e0*/  IADD3 R22, PT, PT, R22, 0x8, RZ ;  /* 0x0000000816167810 */ /* 0x000fc60007ffe0ff */
[----:B----4-:R-:W-:Y:S01]  /*03f0*/  IMAD R29, R29, R4, R12 ;  /* 0x000000041d1d7224 */ /* 0x010fe200078e020c */
[----:B------:R-:W-:-:S03]  /*0400*/  ISETP.NE.AND P1, PT, R22, RZ, PT ;  /* 0x000000ff1600720c */ /* 0x000fc60003f25270 */
[----:B-----5:R-:W-:Y:S01]  /*0410*/  IMAD R8, R28, R8, R29 ;  /* 0x000000081c087224 */ /* 0x020fe200078e021d */
[----:B------:R-:W-:-:S03]  /*0420*/  IADD3 R4, P2, PT, R2, 0x20, RZ ;  /* 0x0000002002047810 */ /* 0x000fc60007f5e0ff */
[----:B------:R-:W-:Y:S01]  /*0430*/  IMAD R5, R5, R6, R8 ;  /* 0x0000000605057224 */ /* 0x000fe200078e0208 */
[----:B0-----:R-:W-:Y:S02]  /*0440*/  IADD3.X R3, PT, PT, RZ, R3, RZ, P2, !PT ;  /* 0x00000003ff037210 */ /* 0x001fe400017fe4ff */
[----:B------:R-:W-:Y:S01]  /*0450*/  LEA R18, R17, R18, 0x3 ;  /* 0x0000001211127211 */ /* 0x000fe200078e18ff */
[----:B------:R-:W-:-:S04]  /*0460*/  IMAD R5, R7, R10, R5 ;  /* 0x0000000a07057224 */ /* 0x000fc800078e0205 */
[----:B--2---:R-:W-:-:S04]  /*0470*/  IMAD R5, R14, R13, R5 ;  /* 0x0000000d0e057224 */ /* 0x004fc800078e0205 */
[----:B------:R-:W-:Y:S01]  /*0480*/  IMAD R24, R9, R24, R5 ;  /* 0x0000001809187224 */ /* 0x000fe200078e0205 */
[----:B------:R-:W-:Y:S06]  /*0490*/  @P1 BRA `(.L_x_48) ;  /* 0xfffffffc00601947 */ /* 0x000fec000383ffff */
.L_x_47:
[----:B------:R-:W-:Y:S05]  /*04a0*/  @!P0 BRA `(.L_x_46) ;  /* 0x0000000000fc8947 */ /* 0x000fea0003800000 */
[----:B------:R-:W-:Y:S02]  /*04b0*/  ISETP.GE.U32.AND P1, PT, R27, 0x4, PT ;  /* 0x000000041b00780c */ /* 0x000fe40003f26070 */
[----:B------:R-:W-:-:S04]  /*04c0*/  LOP3.LUT R14, R19, 0x3, RZ, 0xc0, !PT ;  /* 0x00000003130e7812 */ /* 0x000fc800078ec0ff */
[----:B------:R-:W-:-:S07]  /*04d0*/  ISETP.NE.AND P0, PT, R14, RZ, PT ;  /* 0x000000ff0e00720c */ /* 0x000fce0003f05270 */
[----:B------:R-:W-:Y:S06]  /*04e0*/  @!P1 BRA `(.L_x_49) ;  /* 0x00000000006c9947 */ /* 0x000fec0003800000 */
[----:B------:R-:W0:Y:S01]  /*04f0*/  LDC.64 R4, c[0x0][0x388] ;  /* 0x0000e200ff047b82 */ /* 0x000e220000000a00 */
[----:B------:R-:W1:Y:S01]  /*0500*/  LDCU.64 UR6, c[0x0][0x380] ;  /* 0x00007000ff0677ac */ /* 0x000e620008000a00 */
[----:B------:R-:W-:Y:S01]  /*0510*/  IMAD R7, R21, R17, R0 ;  /* 0x0000001115077224 */ /* 0x000fe200078e0200 */
[CC--:B------:R-:W-:Y:S02]  /*0520*/  IADD3 R3, PT, PT, R20.reuse, R21.reuse, RZ ;  /* 0x0000001514037210 */ /* 0x0c0fe40007ffe0ff */
[----:B------:R-:W-:-:S03]  /*0530*/  IADD3 R8, P1, PT, R20, R21, RZ ;  /* 0x0000001514087210 */ /* 0x000fc60007f3e0ff */
[----:B------:R-:W2:Y:S01]  /*0540*/  LDC.64 R12, c[0x0][0x380] ;  /* 0x0000e000ff0c7b82 */ /* 0x000ea20000000a00 */
[----:B0-----:R-:W-:-:S04]  /*0550*/  IMAD.WIDE R4, R7, 0x4, R4 ;  /* 0x0000000407047825 */ /* 0x001fc800078e0204 */
[----:B------:R-:W-:Y:S02]  /*0560*/  IMAD.WIDE R6, R17, 0x4, R4 ;  /* 0x0000000411067825 */ /* 0x000fe400078e0204 */
[----:B------:R-:W3:Y:S02]  /*0570*/  LDG.E R4, desc[UR4][R4.64] ;  /* 0x0000000404047981 */ /* 0x000ee4000c1e1900 */
[----:B--2---:R-:W-:Y:S01]  /*0580*/  IMAD.WIDE.U32 R12, R3, 0x4, R12 ;  /* 0x00000004030c7825 */ /* 0x004fe200078e000c */
[----:B------:R-:W-:Y:S02]  /*0590*/  IADD3.X R3, PT, PT, RZ, RZ, RZ, P1, !PT ;  /* 0x000000ffff037210 */ /* 0x000fe40000ffe4ff */
[----:B-1----:R-:W-:-:S03]  /*05a0*/  LEA R2, P1, R8, UR6, 0x2 ;  /* 0x0000000608027c11 */ /* 0x002fc6000f8210ff */
[----:B------:R-:W3:Y:S01]  /*05b0*/  LDG.E R13, desc[UR4][R12.64] ;  /* 0x000000040c0d7981 */ /* 0x000ee2000c1e1900 */
[----:B------:R-:W-:Y:S01]  /*05c0*/  LEA.HI.X R3, R8, UR7, R3, 0x2, P1 ;  /* 0x0000000708037c11 */ /* 0x000fe200088f1403 */
[C---:B------:R-:W-:Y:S02]  /*05d0*/  IMAD.WIDE R8, R17.reuse, 0x4, R6 ;  /* 0x0000000411087825 */ /* 0x040fe400078e0206 */
[----:B------:R-:W2:Y:S04]  /*05e0*/  LDG.E R6, desc[UR4][R6.64] ;  /* 0x0000000406067981 */ /* 0x000ea8000c1e1900 */
[----:B------:R-:W2:Y:S01]  /*05f0*/  LDG.E R15, desc[UR4][R2.64+0x4] ;  /* 0x00000404020f7981 */ /* 0x000ea2000c1e1900 */
[----:B------:R-:W-:-:S03]  /*0600*/  IMAD.WIDE R10, R17, 0x4, R8 ;  /* 0x00000004110a7825 */ /* 0x000fc600078e0208 */
[----:B------:R-:W4:Y:S04]  /*0610*/  LDG.E R22, desc[UR4][R8.64] ;  /* 0x0000000408167981 */ /* 0x000f28000c1e1900 */
[----:B------:R-:W4:Y:S04]  /*0620*/  LDG.E R18, desc[UR4][R2.64+0x8] ;  /* 0x0000080402127981 */ /* 0x000f28000c1e1900 */
[----:B------:R-:W5:Y:S04]  /*0630*/  LDG.E R26, desc[UR4][R2.64+0xc] ;  /* 0x00000c04021a7981 */ /* 0x000f68000c1e1900 */
[----:B------:R-:W5:Y:S01]  /*0640*/  LDG.E R10, desc[UR4][R10.64] ;  /* 0x000000040a0a7981 */ /* 0x000f62000c1e1900 */
[----:B------:R-:W-:Y:S01]  /*0650*/  IADD3 R21, PT, PT, R21, 0x4, RZ ;  /* 0x0000000415157810 */ /* 0x000fe20007ffe0ff */
[----:B---3--:R-:W-:-:S04]  /*0660*/  IMAD R24, R13, R4, R24 ;  /* 0x000000040d187224 */ /* 0x008fc800078e0218 */
[----:B--2---:R-:W-:-:S04]  /*0670*/  IMAD R15, R15, R6, R24 ;  /* 0x000000060f0f7224 */ /* 0x004fc800078e0218 */
[----:B----4-:R-:W-:-:S04]  /*0680*/  IMAD R15, R18, R22, R15 ;  /* 0x00000016120f7224 */ /* 0x010fc800078e020f */
[----:B-----5:R-:W-:-:S07]  /*0690*/  IMAD R24, R26, R10, R15 ;  /* 0x0000000a1a187224 */ /* 0x020fce00078e020f */
.L_x_49:
[----:B------:R-:W-:Y:S05]  /*06a0*/  @!P0 BRA `(.L_x_46) ;  /* 0x00000000007c8947 */ /* 0x000fea0003800000 */
[----:B------:R-:W-:Y:S01]  /*06b0*/  ISETP.NE.AND P1, PT, R14, 0x1, PT ;  /* 0x000000010e00780c */ /* 0x000fe20003f25270 */
[----:B------:R-:W0:Y:S01]  /*06c0*/  LDC.64 R10, c[0x0][0x380] ;  /* 0x0000e000ff0a7b82 */ /* 0x000e220000000a00 */
[----:B------:R-:W-:-:S04]  /*06d0*/  LOP3.LUT R19, R19, 0x1, RZ, 0xc0, !PT ;  /* 0x0000000113137812 */ /* 0x000fc800078ec0ff */
[----:B------:R-:W-:-:S03]  /*06e0*/  ISETP.NE.U32.AND P0, PT, R19, 0x1, PT ;  /* 0x000000011300780c */ /* 0x000fc60003f05070 */
[----:B------:R-:W1:Y:S04]  /*06f0*/  LDC.64 R8, c[0x0][0x388] ;  /* 0x0000e200ff087b82 */ /* 0x000e680000000a00 */
[CC--:B------:R-:W-:Y:S02]  /*0700*/  @P1 IADD3 R13, PT, PT, R20.reuse, R21.reuse, RZ ;  /* 0x00000015140d1210 */ /* 0x0c0fe40007ffe0ff */
[----:B------:R-:W-:Y:S02]  /*0710*/  @P1 IADD3 R12, P2, PT, R20, R21, RZ ;  /* 0x00000015140c1210 */ /* 0x000fe40007f5e0ff */
[----:B------:R-:W2:Y:S02]  /*0720*/  @P1 LDC.64 R2, c[0x0][0x380] ;  /* 0x0000e000ff021b82 */ /* 0x000ea40000000a00 */
[----:B------:R-:W-:-:S06]  /*0730*/  @P1 IADD3.X R14, PT, PT, RZ, RZ, RZ, P2, !PT ;  /* 0x000000ffff0e1210 */ /* 0x000fcc00017fe4ff */
[----:B------:R-:W3:Y:S01]  /*0740*/  LDC.64 R4, c[0x0][0x380] ;  /* 0x0000e000ff047b82 */ /* 0x000ee20000000a00 */
[----:B0-----:R-:W-:-:S04]  /*0750*/  @P1 IMAD.WIDE.U32 R10, R13, 0x4, R10 ;  /* 0x000000040d0a1825 */ /* 0x001fc800078e000a */
[C---:B------:R-:W-:Y:S01]  /*0760*/  @P1 IMAD R13, R21.reuse, R17, R0 ;  /* 0x00000011150d1224 */ /* 0x040fe200078e0200 */
[----:B------:R-:W-:Y:S01]  /*0770*/  @P1 IADD3 R21, PT, PT, R21, 0x2, RZ ;  /* 0x0000000215151810 */ /* 0x000fe20007ffe0ff */
[----:B------:R-:W4:Y:S01]  /*0780*/  @P1 LDG.E R11, desc[UR4][R10.64] ;  /* 0x000000040a0b1981 */ /* 0x000f22000c1e1900 */
[----:B------:R-:W0:Y:S01]  /*0790*/  LDC.64 R6, c[0x0][0x388] ;  /* 0x0000e200ff067b82 */ /* 0x000e220000000a00 */
[----:B-1----:R-:W-:Y:S01]  /*07a0*/  @P1 IMAD.WIDE R8, R13, 0x4, R8 ;  /* 0x000000040d081825 */ /* 0x002fe200078e0208 */
[----:B------:R-:W-:Y:S02]  /*07b0*/  @!P0 IADD3 R15, PT, PT, R20, R21, RZ ;  /* 0x00000015140f8210 */ /* 0x000fe40007ffe0ff */
[----:B--2---:R-:W-:Y:S01]  /*07c0*/  @P1 LEA R2, P2, R12, R2, 0x2 ;  /* 0x000000020c021211 */ /* 0x004fe200078410ff */
[----:B------:R-:W-:-:S03]  /*07d0*/  @!P0 IMAD R21, R21, R17, R0 ;  /* 0x0000001115158224 */ /* 0x000fc600078e0200 */
[----:B------:R-:W-:Y:S01]  /*07e0*/  @P1 LEA.HI.X R3, R12, R3, R14, 0x2, P2 ;  /* 0x000000030c031211 */ /* 0x000fe200010f140e */
[----:B------:R-:W-:Y:S01]  /*07f0*/  @P1 IMAD.WIDE R12, R17, 0x4, R8 ;  /* 0x00000004110c1825 */ /* 0x000fe200078e0208 */
[----:B------:R-:W4:Y:S03]  /*0800*/  @P1 LDG.E R14, desc[UR4][R8.64] ;  /* 0x00000004080e1981 */ /* 0x000f26000c1e1900 */
[----:B---3--:R-:W-:Y:S01]  /*0810*/  @!P0 IMAD.WIDE.U32 R4, R15, 0x4, R4 ;  /* 0x000000040f048825 */ /* 0x008fe200078e0004 */
[----:B------:R-:W2:Y:S04]  /*0820*/  @P1 LDG.E R2, desc[UR4][R2.64+0x4] ;  /* 0x0000040402021981 */ /* 0x000ea8000c1e1900 */
[----:B------:R-:W2:Y:S01]  /*0830*/  @P1 LDG.E R12, desc[UR4][R12.64] ;  /* 0x000000040c0c1981 */ /* 0x000ea2000c1e1900 */
[----:B0-----:R-:W-:-:S03]  /*0840*/  @!P0 IMAD.WIDE R6, R21, 0x4, R6 ;  /* 0x0000000415068825 */ /* 0x001fc600078e0206 */
[----:B------:R-:W3:Y:S04]  /*0850*/  @!P0 LDG.E R5, desc[UR4][R4.64] ;  /* 0x0000000404058981 */ /* 0x000ee8000c1e1900 */
[----:B------:R-:W3:Y:S01]  /*0860*/  @!P0 LDG.E R6, desc[UR4][R6.64] ;  /* 0x0000000406068981 */ /* 0x000ee2000c1e1900 */
[----:B----4-:R-:W-:-:S04]  /*0870*/  @P1 IMAD R11, R11, R14, R24 ;  /* 0x0000000e0b0b1224 */ /* 0x010fc800078e0218 */
[----:B--2---:R-:W-:-:S04]  /*0880*/  @P1 IMAD R24, R2, R12, R11 ;  /* 0x0000000c02181224 */ /* 0x004fc800078e020b */
[----:B---3--:R-:W-:-:S07]  /*0890*/  @!P0 IMAD R24, R5, R6, R24 ;  /* 0x0000000605188224 */ /* 0x008fce00078e0218 */
.L_x_46:
[----:B------:R-:W0:Y:S01]  /*08a0*/  LDC.64 R2, c[0x0][0x390] ;  /* 0x0000e400ff027b82 */ /* 0x000e220000000a00 */
[----:B------:R-:W-:-:S04]  /*08b0*/  IMAD R17, R16, R17, R0 ;  /* 0x0000001110117224 */ /* 0x000fc800078e0200 */
[----:B0-----:R-:W-:-:S05]  /*08c0*/  IMAD.WIDE R2, R17, 0x4, R2 ;  /* 0x0000000411027825 */ /* 0x001fca00078e0202 */
[----:B------:R-:W-:Y:S01]  /*08d0*/  STG.E desc[UR4][R2.64], R24 ;  /* 0x0000001802007986 */ /* 0x000fe2000c101904 */
[----:B------:R-:W-:Y:S05]  /*08e0*/  EXIT ;  /* 0x000000000000794d */ /* 0x000fea0003800000 */
.L_x_50:
        /* <DEDUP_REMOVED lines=9> */
.L_x_52:


//--------------------- .nv.global.init           --------------------------
	.section	.nv.global.init,"aw",@progbits
.nv.global.init:
	.type		$str,@object
	.size		$str,($str$1 - $str)
$str:
        /*0000*/ 	.byte	0x72, 0x3d, 0x25, 0x64, 0x2c, 0x20, 0x63, 0x3d, 0x25, 0x64, 0x2c, 0x20, 0x6d, 0x61, 0x3d, 0x25
        /*0010*/ 	.byte	0x64, 0x0a, 0x00
	.type		$str$1,@object
	.size		$str$1,($str$2 - $str$1)
$str$1:
        /*0013*/ 	.byte	0x72, 0x3d, 0x25, 0x64, 0x2c, 0x20, 0x63, 0x3d, 0x25, 0x64, 0x2c, 0x20, 0x6d, 0x62, 0x3d, 0x25
        /*0023*/ 	.byte	0x64, 0x0a, 0x00
	.type		$str$2,@object
	.size		$str$2,(.L_6 - $str$2)
$str$2:
        /*0026*/ 	.byte	0x72, 0x3d, 0x25, 0x64, 0x2c, 0x20, 0x63, 0x3d, 0x25, 0x64, 0x2c, 0x20, 0x73, 0x75, 0x62, 0x5f
        /*0036*/ 	.byte	0x61, 0x3d, 0x25, 0x64, 0x2c, 0x20, 0x73, 0x75, 0x62, 0x5f, 0x62, 0x3d, 0x25, 0x64, 0x0a, 0x00
.L_6:


//--------------------- .nv.shared._Z22matrix_mutil_gpu_blockPKiS0_Piiii --------------------------
	.section	.nv.shared._Z22matrix_mutil_gpu_blockPKiS0_Piiii,"aw",@nobits
	.sectionflags	@""
	.align	4
.nv.shared._Z22matrix_mutil_gpu_blockPKiS0_Piiii:
	.zero		1056


//--------------------- .nv.shared.reserved.0     --------------------------
	.section	.nv.shared.reserved.0,"aw",@nobits
	.weak		__nv_reservedSMEM_offset_0_alias
	.size		__nv_reservedSMEM_offset_0_alias, 0, 64
	.other		__nv_reservedSMEM_offset_0_alias,@"STO_CUDA_RESERVED_SHARED STV_DEFAULT"
__nv_reservedSMEM_offset_0_alias:
	.zero		0
	.zero		64


//--------------------- .nv.global                --------------------------
	.section	.nv.global,"aw",@nobits
	.align	4
.nv.global:
	.type		mc_gpu,@object
	.size		mc_gpu,(mc_cpu - mc_gpu)
	.other		mc_gpu,@"STV_DEFAULT STO_CUDA_MANAGED"
mc_gpu:
	.zero		16
	.type		mc_cpu,@object
	.size		mc_cpu,(matrixa - mc_cpu)
	.other		mc_cpu,@"STV_DEFAULT STO_CUDA_MANAGED"
mc_cpu:
	.zero		16
	.type		matrixa,@object
	.size		matrixa,(matrixb - matrixa)
	.other		matrixa,@"STV_DEFAULT STO_CUDA_MANAGED"
matrixa:
	.zero		32
	.type		matrixb,@object
	.size		matrixb,(.L_1 - matrixb)
	.other		matrixb,@"STV_DEFAULT STO_CUDA_MANAGED"
matrixb:
	.zero		32
.L_1:


//--------------------- .nv.constant0._Z22matrix_mutil_gpu_blockPKiS0_Piiii --------------------------
	.section	.nv.constant0._Z22matrix_mutil_gpu_blockPKiS0_Piiii,"a",@progbits
	.sectionflags	@""
	.align	4
.nv.constant0._Z22matrix_mutil_gpu_blockPKiS0_Piiii:
	.zero		932


//--------------------- .nv.constant0._Z16matrix_mutil_gpuPKiS0_Piiii --------------------------
	.section	.nv.constant0._Z16matrix_mutil_gpuPKiS0_Piiii,"a",@progbits
	.sectionflags	@""
	.align	4
.nv.constant0._Z16matrix_mutil_gpuPKiS0_Piiii:
	.zero		932


//--------------------- SYMBOLS --------------------------

	.type		.nv.reservedSmem.offset0,@object
	.size		.nv.reservedSmem.offset0,0x4
	.type		.nv.reservedSmem.cap,@object
	.size		.nv.reservedSmem.cap,0x4
	.type		vprintf,@function
